//
// Generated by NVIDIA NVVM Compiler
//
// Compiler Build ID: CL-36424714
// Cuda compilation tools, release 13.0, V13.0.88
// Based on NVVM 20.0.0
//

.version 9.0
.target sm_100
.address_size 64

	// .globl	mymatmul_kernel0
// _ZZ16mymatmul_kernel0E11data_shared has been demoted
// _ZZ16mymatmul_kernel0E13kernel_shared has been demoted

.visible .entry mymatmul_kernel0(
	.param .u64 .ptr .align 1 mymatmul_kernel0_param_0,
	.param .u64 .ptr .align 1 mymatmul_kernel0_param_1,
	.param .u64 .ptr .align 1 mymatmul_kernel0_param_2
)
.maxntid 256
{
	.local .align 16 .b8 	__local_depot0[512];
	.reg .b64 	%SP;
	.reg .b64 	%SPL;
	.reg .pred 	%p<8>;
	.reg .b32 	%r<58>;
	.reg .b32 	%f<418>;
	.reg .b64 	%rd<20>;
	// demoted variable
	.shared .align 4 .b8 _ZZ16mymatmul_kernel0E11data_shared[2048];
	// demoted variable
	.shared .align 4 .b8 _ZZ16mymatmul_kernel0E13kernel_shared[16384];
	mov.u64 	%SPL, __local_depot0;
	add.u64 	%rd1, %SPL, 0;
	mov.f32 	%f33, 0f00000000;
	st.local.v4.f32 	[%rd1], {%f33, %f33, %f33, %f33};
	st.local.v4.f32 	[%rd1+64], {%f33, %f33, %f33, %f33};
	st.local.v4.f32 	[%rd1+128], {%f33, %f33, %f33, %f33};
	st.local.v4.f32 	[%rd1+192], {%f33, %f33, %f33, %f33};
	st.local.v4.f32 	[%rd1+256], {%f33, %f33, %f33, %f33};
	st.local.v4.f32 	[%rd1+320], {%f33, %f33, %f33, %f33};
	st.local.v4.f32 	[%rd1+384], {%f33, %f33, %f33, %f33};
	st.local.v4.f32 	[%rd1+448], {%f33, %f33, %f33, %f33};
	st.local.v4.f32 	[%rd1+16], {%f33, %f33, %f33, %f33};
	st.local.v4.f32 	[%rd1+80], {%f33, %f33, %f33, %f33};
	st.local.v4.f32 	[%rd1+144], {%f33, %f33, %f33, %f33};
	st.local.v4.f32 	[%rd1+208], {%f33, %f33, %f33, %f33};
	st.local.v4.f32 	[%rd1+272], {%f33, %f33, %f33, %f33};
	st.local.v4.f32 	[%rd1+336], {%f33, %f33, %f33, %f33};
	st.local.v4.f32 	[%rd1+400], {%f33, %f33, %f33, %f33};
	st.local.v4.f32 	[%rd1+464], {%f33, %f33, %f33, %f33};
	st.local.v4.f32 	[%rd1+32], {%f33, %f33, %f33, %f33};
	st.local.v4.f32 	[%rd1+96], {%f33, %f33, %f33, %f33};
	st.local.v4.f32 	[%rd1+160], {%f33, %f33, %f33, %f33};
	st.local.v4.f32 	[%rd1+224], {%f33, %f33, %f33, %f33};
	st.local.v4.f32 	[%rd1+288], {%f33, %f33, %f33, %f33};
	st.local.v4.f32 	[%rd1+352], {%f33, %f33, %f33, %f33};
	st.local.v4.f32 	[%rd1+416], {%f33, %f33, %f33, %f33};
	st.local.v4.f32 	[%rd1+480], {%f33, %f33, %f33, %f33};
	st.local.v4.f32 	[%rd1+48], {%f33, %f33, %f33, %f33};
	st.local.v4.f32 	[%rd1+112], {%f33, %f33, %f33, %f33};
	st.local.v4.f32 	[%rd1+176], {%f33, %f33, %f33, %f33};
	st.local.v4.f32 	[%rd1+240], {%f33, %f33, %f33, %f33};
	st.local.v4.f32 	[%rd1+304], {%f33, %f33, %f33, %f33};
	st.local.v4.f32 	[%rd1+368], {%f33, %f33, %f33, %f33};
	st.local.v4.f32 	[%rd1+432], {%f33, %f33, %f33, %f33};
	st.local.v4.f32 	[%rd1+496], {%f33, %f33, %f33, %f33};
	mov.b32 	%r55, 0;
	mov.u32 	%r2, %ctaid.x;
	mov.u32 	%r3, %tid.x;
	and.b32  	%r11, %r2, 262136;
	add.s32 	%r12, %r11, %r3;
	shl.b32 	%r13, %r12, 13;
	shl.b32 	%r15, %r3, 8;
	shl.b32 	%r20, %r2, 9;
	and.b32  	%r21, %r20, 3584;
	or.b32  	%r22, %r21, %r3;
$L__BB0_1:
	setp.gt.u32 	%p2, %r3, 7;
	bar.sync 	0;
	@%p2 bra 	$L__BB0_3;
	ld.param.u64 	%rd17, [mymatmul_kernel0_param_0];
	shl.b32 	%r10, %r55, 3;
	add.s32 	%r14, %r10, %r13;
	cvta.to.global.u64 	%rd6, %rd17;
	mul.wide.u32 	%rd7, %r14, 4;
	add.s64 	%rd8, %rd6, %rd7;
	ld.global.nc.f32 	%f34, [%rd8];
	mov.u32 	%r16, _ZZ16mymatmul_kernel0E11data_shared;
	add.s32 	%r17, %r16, %r15;
	st.shared.f32 	[%r17], %f34;
	ld.global.nc.f32 	%f35, [%rd8+4];
	st.shared.f32 	[%r17+4], %f35;
	ld.global.nc.f32 	%f36, [%rd8+8];
	st.shared.f32 	[%r17+8], %f36;
	ld.global.nc.f32 	%f37, [%rd8+12];
	st.shared.f32 	[%r17+12], %f37;
	ld.global.nc.f32 	%f38, [%rd8+16];
	st.shared.f32 	[%r17+16], %f38;
	ld.global.nc.f32 	%f39, [%rd8+20];
	st.shared.f32 	[%r17+20], %f39;
	ld.global.nc.f32 	%f40, [%rd8+24];
	st.shared.f32 	[%r17+24], %f40;
	ld.global.nc.f32 	%f41, [%rd8+28];
	st.shared.f32 	[%r17+28], %f41;
	ld.global.nc.f32 	%f42, [%rd8+4096];
	st.shared.f32 	[%r17+32], %f42;
	ld.global.nc.f32 	%f43, [%rd8+4100];
	st.shared.f32 	[%r17+36], %f43;
	ld.global.nc.f32 	%f44, [%rd8+4104];
	st.shared.f32 	[%r17+40], %f44;
	ld.global.nc.f32 	%f45, [%rd8+4108];
	st.shared.f32 	[%r17+44], %f45;
	ld.global.nc.f32 	%f46, [%rd8+4112];
	st.shared.f32 	[%r17+48], %f46;
	ld.global.nc.f32 	%f47, [%rd8+4116];
	st.shared.f32 	[%r17+52], %f47;
	ld.global.nc.f32 	%f48, [%rd8+4120];
	st.shared.f32 	[%r17+56], %f48;
	ld.global.nc.f32 	%f49, [%rd8+4124];
	st.shared.f32 	[%r17+60], %f49;
	ld.global.nc.f32 	%f50, [%rd8+8192];
	st.shared.f32 	[%r17+64], %f50;
	ld.global.nc.f32 	%f51, [%rd8+8196];
	st.shared.f32 	[%r17+68], %f51;
	ld.global.nc.f32 	%f52, [%rd8+8200];
	st.shared.f32 	[%r17+72], %f52;
	ld.global.nc.f32 	%f53, [%rd8+8204];
	st.shared.f32 	[%r17+76], %f53;
	ld.global.nc.f32 	%f54, [%rd8+8208];
	st.shared.f32 	[%r17+80], %f54;
	ld.global.nc.f32 	%f55, [%rd8+8212];
	st.shared.f32 	[%r17+84], %f55;
	ld.global.nc.f32 	%f56, [%rd8+8216];
	st.shared.f32 	[%r17+88], %f56;
	ld.global.nc.f32 	%f57, [%rd8+8220];
	st.shared.f32 	[%r17+92], %f57;
	ld.global.nc.f32 	%f58, [%rd8+12288];
	st.shared.f32 	[%r17+96], %f58;
	ld.global.nc.f32 	%f59, [%rd8+12292];
	st.shared.f32 	[%r17+100], %f59;
	ld.global.nc.f32 	%f60, [%rd8+12296];
	st.shared.f32 	[%r17+104], %f60;
	ld.global.nc.f32 	%f61, [%rd8+12300];
	st.shared.f32 	[%r17+108], %f61;
	ld.global.nc.f32 	%f62, [%rd8+12304];
	st.shared.f32 	[%r17+112], %f62;
	ld.global.nc.f32 	%f63, [%rd8+12308];
	st.shared.f32 	[%r17+116], %f63;
	ld.global.nc.f32 	%f64, [%rd8+12312];
	st.shared.f32 	[%r17+120], %f64;
	ld.global.nc.f32 	%f65, [%rd8+12316];
	st.shared.f32 	[%r17+124], %f65;
	ld.global.nc.f32 	%f66, [%rd8+16384];
	st.shared.f32 	[%r17+128], %f66;
	ld.global.nc.f32 	%f67, [%rd8+16388];
	st.shared.f32 	[%r17+132], %f67;
	ld.global.nc.f32 	%f68, [%rd8+16392];
	st.shared.f32 	[%r17+136], %f68;
	ld.global.nc.f32 	%f69, [%rd8+16396];
	st.shared.f32 	[%r17+140], %f69;
	ld.global.nc.f32 	%f70, [%rd8+16400];
	st.shared.f32 	[%r17+144], %f70;
	ld.global.nc.f32 	%f71, [%rd8+16404];
	st.shared.f32 	[%r17+148], %f71;
	ld.global.nc.f32 	%f72, [%rd8+16408];
	st.shared.f32 	[%r17+152], %f72;
	ld.global.nc.f32 	%f73, [%rd8+16412];
	st.shared.f32 	[%r17+156], %f73;
	ld.global.nc.f32 	%f74, [%rd8+20480];
	st.shared.f32 	[%r17+160], %f74;
	ld.global.nc.f32 	%f75, [%rd8+20484];
	st.shared.f32 	[%r17+164], %f75;
	ld.global.nc.f32 	%f76, [%rd8+20488];
	st.shared.f32 	[%r17+168], %f76;
	ld.global.nc.f32 	%f77, [%rd8+20492];
	st.shared.f32 	[%r17+172], %f77;
	ld.global.nc.f32 	%f78, [%rd8+20496];
	st.shared.f32 	[%r17+176], %f78;
	ld.global.nc.f32 	%f79, [%rd8+20500];
	st.shared.f32 	[%r17+180], %f79;
	ld.global.nc.f32 	%f80, [%rd8+20504];
	st.shared.f32 	[%r17+184], %f80;
	ld.global.nc.f32 	%f81, [%rd8+20508];
	st.shared.f32 	[%r17+188], %f81;
	ld.global.nc.f32 	%f82, [%rd8+24576];
	st.shared.f32 	[%r17+192], %f82;
	ld.global.nc.f32 	%f83, [%rd8+24580];
	st.shared.f32 	[%r17+196], %f83;
	ld.global.nc.f32 	%f84, [%rd8+24584];
	st.shared.f32 	[%r17+200], %f84;
	ld.global.nc.f32 	%f85, [%rd8+24588];
	st.shared.f32 	[%r17+204], %f85;
	ld.global.nc.f32 	%f86, [%rd8+24592];
	st.shared.f32 	[%r17+208], %f86;
	ld.global.nc.f32 	%f87, [%rd8+24596];
	st.shared.f32 	[%r17+212], %f87;
	ld.global.nc.f32 	%f88, [%rd8+24600];
	st.shared.f32 	[%r17+216], %f88;
	ld.global.nc.f32 	%f89, [%rd8+24604];
	st.shared.f32 	[%r17+220], %f89;
	ld.global.nc.f32 	%f90, [%rd8+28672];
	st.shared.f32 	[%r17+224], %f90;
	ld.global.nc.f32 	%f91, [%rd8+28676];
	st.shared.f32 	[%r17+228], %f91;
	ld.global.nc.f32 	%f92, [%rd8+28680];
	st.shared.f32 	[%r17+232], %f92;
	ld.global.nc.f32 	%f93, [%rd8+28684];
	st.shared.f32 	[%r17+236], %f93;
	ld.global.nc.f32 	%f94, [%rd8+28688];
	st.shared.f32 	[%r17+240], %f94;
	ld.global.nc.f32 	%f95, [%rd8+28692];
	st.shared.f32 	[%r17+244], %f95;
	ld.global.nc.f32 	%f96, [%rd8+28696];
	st.shared.f32 	[%r17+248], %f96;
	ld.global.nc.f32 	%f97, [%rd8+28700];
	st.shared.f32 	[%r17+252], %f97;
$L__BB0_3:
	ld.param.u64 	%rd18, [mymatmul_kernel0_param_1];
	shl.b32 	%r19, %r55, 15;
	or.b32  	%r23, %r22, %r19;
	cvta.to.global.u64 	%rd9, %rd18;
	mul.wide.u32 	%rd10, %r23, 4;
	add.s64 	%rd11, %rd9, %rd10;
	ld.global.nc.f32 	%f98, [%rd11];
	shl.b32 	%r24, %r3, 2;
	mov.u32 	%r25, _ZZ16mymatmul_kernel0E13kernel_shared;
	add.s32 	%r26, %r25, %r24;
	st.shared.f32 	[%r26], %f98;
	ld.global.nc.f32 	%f99, [%rd11+1024];
	st.shared.f32 	[%r26+1024], %f99;
	ld.global.nc.f32 	%f100, [%rd11+16384];
	st.shared.f32 	[%r26+2048], %f100;
	ld.global.nc.f32 	%f101, [%rd11+17408];
	st.shared.f32 	[%r26+3072], %f101;
	ld.global.nc.f32 	%f102, [%rd11+32768];
	st.shared.f32 	[%r26+4096], %f102;
	ld.global.nc.f32 	%f103, [%rd11+33792];
	st.shared.f32 	[%r26+5120], %f103;
	ld.global.nc.f32 	%f104, [%rd11+49152];
	st.shared.f32 	[%r26+6144], %f104;
	ld.global.nc.f32 	%f105, [%rd11+50176];
	st.shared.f32 	[%r26+7168], %f105;
	ld.global.nc.f32 	%f106, [%rd11+65536];
	st.shared.f32 	[%r26+8192], %f106;
	ld.global.nc.f32 	%f107, [%rd11+66560];
	st.shared.f32 	[%r26+9216], %f107;
	ld.global.nc.f32 	%f108, [%rd11+81920];
	st.shared.f32 	[%r26+10240], %f108;
	ld.global.nc.f32 	%f109, [%rd11+82944];
	st.shared.f32 	[%r26+11264], %f109;
	ld.global.nc.f32 	%f110, [%rd11+98304];
	st.shared.f32 	[%r26+12288], %f110;
	ld.global.nc.f32 	%f111, [%rd11+99328];
	st.shared.f32 	[%r26+13312], %f111;
	ld.global.nc.f32 	%f112, [%rd11+114688];
	st.shared.f32 	[%r26+14336], %f112;
	ld.global.nc.f32 	%f113, [%rd11+115712];
	st.shared.f32 	[%r26+15360], %f113;
	bar.sync 	0;
	mov.b32 	%r56, 0;
$L__BB0_4:
	shl.b32 	%r28, %r56, 4;
	mov.u32 	%r29, %tid.x;
	and.b32  	%r30, %r29, 192;
	add.s32 	%r31, %r28, %r30;
	shl.b32 	%r32, %r31, 2;
	mov.u32 	%r33, _ZZ16mymatmul_kernel0E11data_shared;
	add.s32 	%r34, %r33, %r32;
	ld.shared.f32 	%f1, [%r34];
	ld.shared.f32 	%f2, [%r34+1024];
	ld.shared.f32 	%f3, [%r34+32];
	ld.shared.f32 	%f4, [%r34+1056];
	ld.shared.f32 	%f5, [%r34+4];
	ld.shared.f32 	%f6, [%r34+1028];
	ld.shared.f32 	%f7, [%r34+36];
	ld.shared.f32 	%f8, [%r34+1060];
	ld.shared.f32 	%f9, [%r34+8];
	ld.shared.f32 	%f10, [%r34+1032];
	ld.shared.f32 	%f11, [%r34+40];
	ld.shared.f32 	%f12, [%r34+1064];
	ld.shared.f32 	%f13, [%r34+12];
	ld.shared.f32 	%f14, [%r34+1036];
	ld.shared.f32 	%f15, [%r34+44];
	ld.shared.f32 	%f16, [%r34+1068];
	ld.shared.f32 	%f17, [%r34+16];
	ld.shared.f32 	%f18, [%r34+1040];
	ld.shared.f32 	%f19, [%r34+48];
	ld.shared.f32 	%f20, [%r34+1072];
	ld.shared.f32 	%f21, [%r34+20];
	ld.shared.f32 	%f22, [%r34+1044];
	ld.shared.f32 	%f23, [%r34+52];
	ld.shared.f32 	%f24, [%r34+1076];
	ld.shared.f32 	%f25, [%r34+24];
	ld.shared.f32 	%f26, [%r34+1048];
	ld.shared.f32 	%f27, [%r34+56];
	ld.shared.f32 	%f28, [%r34+1080];
	ld.shared.f32 	%f29, [%r34+28];
	ld.shared.f32 	%f30, [%r34+1052];
	ld.shared.f32 	%f31, [%r34+60];
	ld.shared.f32 	%f32, [%r34+1084];
	mov.b32 	%r57, 0;
	mov.pred 	%p7, -1;
$L__BB0_5:
	mov.pred 	%p1, %p7;
	shl.b32 	%r36, %r56, 2;
	add.s32 	%r37, %r57, %r36;
	mov.u32 	%r38, %tid.x;
	shl.b32 	%r39, %r38, 1;
	and.b32  	%r6, %r39, 126;
	add.s32 	%r40, %r57, %r6;
	mul.wide.u32 	%rd12, %r37, 4;
	add.s64 	%rd13, %rd1, %rd12;
	shl.b32 	%r41, %r40, 2;
	mov.u32 	%r42, _ZZ16mymatmul_kernel0E13kernel_shared;
	add.s32 	%r43, %r42, %r41;
	ld.shared.f32 	%f114, [%r43+512];
	ld.shared.f32 	%f115, [%r43];
	ld.shared.f32 	%f116, [%r43+1536];
	ld.shared.f32 	%f117, [%r43+1024];
	ld.local.f32 	%f118, [%rd13];
	fma.rn.f32 	%f119, %f1, %f115, %f118;
	ld.local.f32 	%f120, [%rd13+64];
	fma.rn.f32 	%f121, %f1, %f114, %f120;
	ld.local.f32 	%f122, [%rd13+128];
	fma.rn.f32 	%f123, %f1, %f117, %f122;
	ld.local.f32 	%f124, [%rd13+192];
	fma.rn.f32 	%f125, %f1, %f116, %f124;
	ld.local.f32 	%f126, [%rd13+256];
	fma.rn.f32 	%f127, %f2, %f115, %f126;
	ld.local.f32 	%f128, [%rd13+320];
	fma.rn.f32 	%f129, %f2, %f114, %f128;
	ld.local.f32 	%f130, [%rd13+384];
	fma.rn.f32 	%f131, %f2, %f117, %f130;
	ld.local.f32 	%f132, [%rd13+448];
	fma.rn.f32 	%f133, %f2, %f116, %f132;
	ld.local.f32 	%f134, [%rd13+8];
	fma.rn.f32 	%f135, %f3, %f115, %f134;
	ld.local.f32 	%f136, [%rd13+72];
	fma.rn.f32 	%f137, %f3, %f114, %f136;
	ld.local.f32 	%f138, [%rd13+136];
	fma.rn.f32 	%f139, %f3, %f117, %f138;
	ld.local.f32 	%f140, [%rd13+200];
	fma.rn.f32 	%f141, %f3, %f116, %f140;
	ld.local.f32 	%f142, [%rd13+264];
	fma.rn.f32 	%f143, %f4, %f115, %f142;
	ld.local.f32 	%f144, [%rd13+328];
	fma.rn.f32 	%f145, %f4, %f114, %f144;
	ld.local.f32 	%f146, [%rd13+392];
	fma.rn.f32 	%f147, %f4, %f117, %f146;
	ld.local.f32 	%f148, [%rd13+456];
	fma.rn.f32 	%f149, %f4, %f116, %f148;
	ld.shared.f32 	%f150, [%r43+2560];
	ld.shared.f32 	%f151, [%r43+2048];
	ld.shared.f32 	%f152, [%r43+3584];
	ld.shared.f32 	%f153, [%r43+3072];
	fma.rn.f32 	%f154, %f5, %f151, %f119;
	fma.rn.f32 	%f155, %f5, %f150, %f121;
	fma.rn.f32 	%f156, %f5, %f153, %f123;
	fma.rn.f32 	%f157, %f5, %f152, %f125;
	fma.rn.f32 	%f158, %f6, %f151, %f127;
	fma.rn.f32 	%f159, %f6, %f150, %f129;
	fma.rn.f32 	%f160, %f6, %f153, %f131;
	fma.rn.f32 	%f161, %f6, %f152, %f133;
	fma.rn.f32 	%f162, %f7, %f151, %f135;
	fma.rn.f32 	%f163, %f7, %f150, %f137;
	fma.rn.f32 	%f164, %f7, %f153, %f139;
	fma.rn.f32 	%f165, %f7, %f152, %f141;
	fma.rn.f32 	%f166, %f8, %f151, %f143;
	fma.rn.f32 	%f167, %f8, %f150, %f145;
	fma.rn.f32 	%f168, %f8, %f153, %f147;
	fma.rn.f32 	%f169, %f8, %f152, %f149;
	ld.shared.f32 	%f170, [%r43+4608];
	ld.shared.f32 	%f171, [%r43+4096];
	ld.shared.f32 	%f172, [%r43+5632];
	ld.shared.f32 	%f173, [%r43+5120];
	fma.rn.f32 	%f174, %f9, %f171, %f154;
	fma.rn.f32 	%f175, %f9, %f170, %f155;
	fma.rn.f32 	%f176, %f9, %f173, %f156;
	fma.rn.f32 	%f177, %f9, %f172, %f157;
	fma.rn.f32 	%f178, %f10, %f171, %f158;
	fma.rn.f32 	%f179, %f10, %f170, %f159;
	fma.rn.f32 	%f180, %f10, %f173, %f160;
	fma.rn.f32 	%f181, %f10, %f172, %f161;
	fma.rn.f32 	%f182, %f11, %f171, %f162;
	fma.rn.f32 	%f183, %f11, %f170, %f163;
	fma.rn.f32 	%f184, %f11, %f173, %f164;
	fma.rn.f32 	%f185, %f11, %f172, %f165;
	fma.rn.f32 	%f186, %f12, %f171, %f166;
	fma.rn.f32 	%f187, %f12, %f170, %f167;
	fma.rn.f32 	%f188, %f12, %f173, %f168;
	fma.rn.f32 	%f189, %f12, %f172, %f169;
	ld.shared.f32 	%f190, [%r43+6656];
	ld.shared.f32 	%f191, [%r43+6144];
	ld.shared.f32 	%f192, [%r43+7680];
	ld.shared.f32 	%f193, [%r43+7168];
	fma.rn.f32 	%f194, %f13, %f191, %f174;
	fma.rn.f32 	%f195, %f13, %f190, %f175;
	fma.rn.f32 	%f196, %f13, %f193, %f176;
	fma.rn.f32 	%f197, %f13, %f192, %f177;
	fma.rn.f32 	%f198, %f14, %f191, %f178;
	fma.rn.f32 	%f199, %f14, %f190, %f179;
	fma.rn.f32 	%f200, %f14, %f193, %f180;
	fma.rn.f32 	%f201, %f14, %f192, %f181;
	fma.rn.f32 	%f202, %f15, %f191, %f182;
	fma.rn.f32 	%f203, %f15, %f190, %f183;
	fma.rn.f32 	%f204, %f15, %f193, %f184;
	fma.rn.f32 	%f205, %f15, %f192, %f185;
	fma.rn.f32 	%f206, %f16, %f191, %f186;
	fma.rn.f32 	%f207, %f16, %f190, %f187;
	fma.rn.f32 	%f208, %f16, %f193, %f188;
	fma.rn.f32 	%f209, %f16, %f192, %f189;
	ld.shared.f32 	%f210, [%r43+8704];
	ld.shared.f32 	%f211, [%r43+8192];
	ld.shared.f32 	%f212, [%r43+9728];
	ld.shared.f32 	%f213, [%r43+9216];
	fma.rn.f32 	%f214, %f17, %f211, %f194;
	fma.rn.f32 	%f215, %f17, %f210, %f195;
	fma.rn.f32 	%f216, %f17, %f213, %f196;
	fma.rn.f32 	%f217, %f17, %f212, %f197;
	fma.rn.f32 	%f218, %f18, %f211, %f198;
	fma.rn.f32 	%f219, %f18, %f210, %f199;
	fma.rn.f32 	%f220, %f18, %f213, %f200;
	fma.rn.f32 	%f221, %f18, %f212, %f201;
	fma.rn.f32 	%f222, %f19, %f211, %f202;
	fma.rn.f32 	%f223, %f19, %f210, %f203;
	fma.rn.f32 	%f224, %f19, %f213, %f204;
	fma.rn.f32 	%f225, %f19, %f212, %f205;
	fma.rn.f32 	%f226, %f20, %f211, %f206;
	fma.rn.f32 	%f227, %f20, %f210, %f207;
	fma.rn.f32 	%f228, %f20, %f213, %f208;
	fma.rn.f32 	%f229, %f20, %f212, %f209;
	ld.shared.f32 	%f230, [%r43+10752];
	ld.shared.f32 	%f231, [%r43+10240];
	ld.shared.f32 	%f232, [%r43+11776];
	ld.shared.f32 	%f233, [%r43+11264];
	fma.rn.f32 	%f234, %f21, %f231, %f214;
	fma.rn.f32 	%f235, %f21, %f230, %f215;
	fma.rn.f32 	%f236, %f21, %f233, %f216;
	fma.rn.f32 	%f237, %f21, %f232, %f217;
	fma.rn.f32 	%f238, %f22, %f231, %f218;
	fma.rn.f32 	%f239, %f22, %f230, %f219;
	fma.rn.f32 	%f240, %f22, %f233, %f220;
	fma.rn.f32 	%f241, %f22, %f232, %f221;
	fma.rn.f32 	%f242, %f23, %f231, %f222;
	fma.rn.f32 	%f243, %f23, %f230, %f223;
	fma.rn.f32 	%f244, %f23, %f233, %f224;
	fma.rn.f32 	%f245, %f23, %f232, %f225;
	fma.rn.f32 	%f246, %f24, %f231, %f226;
	fma.rn.f32 	%f247, %f24, %f230, %f227;
	fma.rn.f32 	%f248, %f24, %f233, %f228;
	fma.rn.f32 	%f249, %f24, %f232, %f229;
	ld.shared.f32 	%f250, [%r43+12800];
	ld.shared.f32 	%f251, [%r43+12288];
	ld.shared.f32 	%f252, [%r43+13824];
	ld.shared.f32 	%f253, [%r43+13312];
	fma.rn.f32 	%f254, %f25, %f251, %f234;
	fma.rn.f32 	%f255, %f25, %f250, %f235;
	fma.rn.f32 	%f256, %f25, %f253, %f236;
	fma.rn.f32 	%f257, %f25, %f252, %f237;
	fma.rn.f32 	%f258, %f26, %f251, %f238;
	fma.rn.f32 	%f259, %f26, %f250, %f239;
	fma.rn.f32 	%f260, %f26, %f253, %f240;
	fma.rn.f32 	%f261, %f26, %f252, %f241;
	fma.rn.f32 	%f262, %f27, %f251, %f242;
	fma.rn.f32 	%f263, %f27, %f250, %f243;
	fma.rn.f32 	%f264, %f27, %f253, %f244;
	fma.rn.f32 	%f265, %f27, %f252, %f245;
	fma.rn.f32 	%f266, %f28, %f251, %f246;
	fma.rn.f32 	%f267, %f28, %f250, %f247;
	fma.rn.f32 	%f268, %f28, %f253, %f248;
	fma.rn.f32 	%f269, %f28, %f252, %f249;
	ld.shared.f32 	%f270, [%r43+14848];
	ld.shared.f32 	%f271, [%r43+14336];
	ld.shared.f32 	%f272, [%r43+15872];
	ld.shared.f32 	%f273, [%r43+15360];
	fma.rn.f32 	%f274, %f29, %f271, %f254;
	st.local.f32 	[%rd13], %f274;
	fma.rn.f32 	%f275, %f29, %f270, %f255;
	st.local.f32 	[%rd13+64], %f275;
	fma.rn.f32 	%f276, %f29, %f273, %f256;
	st.local.f32 	[%rd13+128], %f276;
	fma.rn.f32 	%f277, %f29, %f272, %f257;
	st.local.f32 	[%rd13+192], %f277;
	fma.rn.f32 	%f278, %f30, %f271, %f258;
	st.local.f32 	[%rd13+256], %f278;
	fma.rn.f32 	%f279, %f30, %f270, %f259;
	st.local.f32 	[%rd13+320], %f279;
	fma.rn.f32 	%f280, %f30, %f273, %f260;
	st.local.f32 	[%rd13+384], %f280;
	fma.rn.f32 	%f281, %f30, %f272, %f261;
	st.local.f32 	[%rd13+448], %f281;
	fma.rn.f32 	%f282, %f31, %f271, %f262;
	st.local.f32 	[%rd13+8], %f282;
	fma.rn.f32 	%f283, %f31, %f270, %f263;
	st.local.f32 	[%rd13+72], %f283;
	fma.rn.f32 	%f284, %f31, %f273, %f264;
	st.local.f32 	[%rd13+136], %f284;
	fma.rn.f32 	%f285, %f31, %f272, %f265;
	st.local.f32 	[%rd13+200], %f285;
	fma.rn.f32 	%f286, %f32, %f271, %f266;
	st.local.f32 	[%rd13+264], %f286;
	fma.rn.f32 	%f287, %f32, %f270, %f267;
	st.local.f32 	[%rd13+328], %f287;
	fma.rn.f32 	%f288, %f32, %f273, %f268;
	st.local.f32 	[%rd13+392], %f288;
	fma.rn.f32 	%f289, %f32, %f272, %f269;
	st.local.f32 	[%rd13+456], %f289;
	mov.b32 	%r57, 1;
	mov.pred 	%p7, 0;
	@%p1 bra 	$L__BB0_5;
	add.s32 	%r56, %r56, 1;
	setp.ne.s32 	%p5, %r56, 4;
	@%p5 bra 	$L__BB0_4;
	add.s32 	%r55, %r55, 1;
	setp.ne.s32 	%p6, %r55, 128;
	@%p6 bra 	$L__BB0_1;
	ld.param.u64 	%rd19, [mymatmul_kernel0_param_2];
	cvta.to.global.u64 	%rd14, %rd19;
	mov.u32 	%r44, %ctaid.x;
	shl.b32 	%r45, %r44, 15;
	and.b32  	%r46, %r45, 2147221504;
	shl.b32 	%r48, %r38, 9;
	and.b32  	%r49, %r48, 98304;
	or.b32  	%r50, %r46, %r49;
	shl.b32 	%r51, %r44, 9;
	and.b32  	%r52, %r51, 3584;
	or.b32  	%r53, %r50, %r52;
	or.b32  	%r54, %r53, %r6;
	ld.local.v4.f32 	{%f290, %f291, %f292, %f293}, [%rd1];
	mul.wide.u32 	%rd15, %r54, 4;
	add.s64 	%rd16, %rd14, %rd15;
	st.global.f32 	[%rd16], %f290;
	ld.local.v4.f32 	{%f294, %f295, %f296, %f297}, [%rd1+64];
	st.global.f32 	[%rd16+512], %f294;
	ld.local.v4.f32 	{%f298, %f299, %f300, %f301}, [%rd1+128];
	st.global.f32 	[%rd16+1024], %f298;
	ld.local.v4.f32 	{%f302, %f303, %f304, %f305}, [%rd1+192];
	st.global.f32 	[%rd16+1536], %f302;
	ld.local.v4.f32 	{%f306, %f307, %f308, %f309}, [%rd1+256];
	st.global.f32 	[%rd16+524288], %f306;
	ld.local.v4.f32 	{%f310, %f311, %f312, %f313}, [%rd1+320];
	st.global.f32 	[%rd16+524800], %f310;
	ld.local.v4.f32 	{%f314, %f315, %f316, %f317}, [%rd1+384];
	st.global.f32 	[%rd16+525312], %f314;
	ld.local.v4.f32 	{%f318, %f319, %f320, %f321}, [%rd1+448];
	st.global.f32 	[%rd16+525824], %f318;
	st.global.f32 	[%rd16+4], %f291;
	st.global.f32 	[%rd16+516], %f295;
	st.global.f32 	[%rd16+1028], %f299;
	st.global.f32 	[%rd16+1540], %f303;
	st.global.f32 	[%rd16+524292], %f307;
	st.global.f32 	[%rd16+524804], %f311;
	st.global.f32 	[%rd16+525316], %f315;
	st.global.f32 	[%rd16+525828], %f319;
	st.global.f32 	[%rd16+16384], %f292;
	st.global.f32 	[%rd16+16896], %f296;
	st.global.f32 	[%rd16+17408], %f300;
	st.global.f32 	[%rd16+17920], %f304;
	st.global.f32 	[%rd16+540672], %f308;
	st.global.f32 	[%rd16+541184], %f312;
	st.global.f32 	[%rd16+541696], %f316;
	st.global.f32 	[%rd16+542208], %f320;
	st.global.f32 	[%rd16+16388], %f293;
	st.global.f32 	[%rd16+16900], %f297;
	st.global.f32 	[%rd16+17412], %f301;
	st.global.f32 	[%rd16+17924], %f305;
	st.global.f32 	[%rd16+540676], %f309;
	st.global.f32 	[%rd16+541188], %f313;
	st.global.f32 	[%rd16+541700], %f317;
	st.global.f32 	[%rd16+542212], %f321;
	ld.local.v4.f32 	{%f322, %f323, %f324, %f325}, [%rd1+16];
	st.global.f32 	[%rd16+32768], %f322;
	ld.local.v4.f32 	{%f326, %f327, %f328, %f329}, [%rd1+80];
	st.global.f32 	[%rd16+33280], %f326;
	ld.local.v4.f32 	{%f330, %f331, %f332, %f333}, [%rd1+144];
	st.global.f32 	[%rd16+33792], %f330;
	ld.local.v4.f32 	{%f334, %f335, %f336, %f337}, [%rd1+208];
	st.global.f32 	[%rd16+34304], %f334;
	ld.local.v4.f32 	{%f338, %f339, %f340, %f341}, [%rd1+272];
	st.global.f32 	[%rd16+557056], %f338;
	ld.local.v4.f32 	{%f342, %f343, %f344, %f345}, [%rd1+336];
	st.global.f32 	[%rd16+557568], %f342;
	ld.local.v4.f32 	{%f346, %f347, %f348, %f349}, [%rd1+400];
	st.global.f32 	[%rd16+558080], %f346;
	ld.local.v4.f32 	{%f350, %f351, %f352, %f353}, [%rd1+464];
	st.global.f32 	[%rd16+558592], %f350;
	st.global.f32 	[%rd16+32772], %f323;
	st.global.f32 	[%rd16+33284], %f327;
	st.global.f32 	[%rd16+33796], %f331;
	st.global.f32 	[%rd16+34308], %f335;
	st.global.f32 	[%rd16+557060], %f339;
	st.global.f32 	[%rd16+557572], %f343;
	st.global.f32 	[%rd16+558084], %f347;
	st.global.f32 	[%rd16+558596], %f351;
	st.global.f32 	[%rd16+49152], %f324;
	st.global.f32 	[%rd16+49664], %f328;
	st.global.f32 	[%rd16+50176], %f332;
	st.global.f32 	[%rd16+50688], %f336;
	st.global.f32 	[%rd16+573440], %f340;
	st.global.f32 	[%rd16+573952], %f344;
	st.global.f32 	[%rd16+574464], %f348;
	st.global.f32 	[%rd16+574976], %f352;
	st.global.f32 	[%rd16+49156], %f325;
	st.global.f32 	[%rd16+49668], %f329;
	st.global.f32 	[%rd16+50180], %f333;
	st.global.f32 	[%rd16+50692], %f337;
	st.global.f32 	[%rd16+573444], %f341;
	st.global.f32 	[%rd16+573956], %f345;
	st.global.f32 	[%rd16+574468], %f349;
	st.global.f32 	[%rd16+574980], %f353;
	ld.local.v4.f32 	{%f354, %f355, %f356, %f357}, [%rd1+32];
	st.global.f32 	[%rd16+65536], %f354;
	ld.local.v4.f32 	{%f358, %f359, %f360, %f361}, [%rd1+96];
	st.global.f32 	[%rd16+66048], %f358;
	ld.local.v4.f32 	{%f362, %f363, %f364, %f365}, [%rd1+160];
	st.global.f32 	[%rd16+66560], %f362;
	ld.local.v4.f32 	{%f366, %f367, %f368, %f369}, [%rd1+224];
	st.global.f32 	[%rd16+67072], %f366;
	ld.local.v4.f32 	{%f370, %f371, %f372, %f373}, [%rd1+288];
	st.global.f32 	[%rd16+589824], %f370;
	ld.local.v4.f32 	{%f374, %f375, %f376, %f377}, [%rd1+352];
	st.global.f32 	[%rd16+590336], %f374;
	ld.local.v4.f32 	{%f378, %f379, %f380, %f381}, [%rd1+416];
	st.global.f32 	[%rd16+590848], %f378;
	ld.local.v4.f32 	{%f382, %f383, %f384, %f385}, [%rd1+480];
	st.global.f32 	[%rd16+591360], %f382;
	st.global.f32 	[%rd16+65540], %f355;
	st.global.f32 	[%rd16+66052], %f359;
	st.global.f32 	[%rd16+66564], %f363;
	st.global.f32 	[%rd16+67076], %f367;
	st.global.f32 	[%rd16+589828], %f371;
	st.global.f32 	[%rd16+590340], %f375;
	st.global.f32 	[%rd16+590852], %f379;
	st.global.f32 	[%rd16+591364], %f383;
	st.global.f32 	[%rd16+81920], %f356;
	st.global.f32 	[%rd16+82432], %f360;
	st.global.f32 	[%rd16+82944], %f364;
	st.global.f32 	[%rd16+83456], %f368;
	st.global.f32 	[%rd16+606208], %f372;
	st.global.f32 	[%rd16+606720], %f376;
	st.global.f32 	[%rd16+607232], %f380;
	st.global.f32 	[%rd16+607744], %f384;
	st.global.f32 	[%rd16+81924], %f357;
	st.global.f32 	[%rd16+82436], %f361;
	st.global.f32 	[%rd16+82948], %f365;
	st.global.f32 	[%rd16+83460], %f369;
	st.global.f32 	[%rd16+606212], %f373;
	st.global.f32 	[%rd16+606724], %f377;
	st.global.f32 	[%rd16+607236], %f381;
	st.global.f32 	[%rd16+607748], %f385;
	ld.local.v4.f32 	{%f386, %f387, %f388, %f389}, [%rd1+48];
	st.global.f32 	[%rd16+98304], %f386;
	ld.local.v4.f32 	{%f390, %f391, %f392, %f393}, [%rd1+112];
	st.global.f32 	[%rd16+98816], %f390;
	ld.local.v4.f32 	{%f394, %f395, %f396, %f397}, [%rd1+176];
	st.global.f32 	[%rd16+99328], %f394;
	ld.local.v4.f32 	{%f398, %f399, %f400, %f401}, [%rd1+240];
	st.global.f32 	[%rd16+99840], %f398;
	ld.local.v4.f32 	{%f402, %f403, %f404, %f405}, [%rd1+304];
	st.global.f32 	[%rd16+622592], %f402;
	ld.local.v4.f32 	{%f406, %f407, %f408, %f409}, [%rd1+368];
	st.global.f32 	[%rd16+623104], %f406;
	ld.local.v4.f32 	{%f410, %f411, %f412, %f413}, [%rd1+432];
	st.global.f32 	[%rd16+623616], %f410;
	ld.local.v4.f32 	{%f414, %f415, %f416, %f417}, [%rd1+496];
	st.global.f32 	[%rd16+624128], %f414;
	st.global.f32 	[%rd16+98308], %f387;
	st.global.f32 	[%rd16+98820], %f391;
	st.global.f32 	[%rd16+99332], %f395;
	st.global.f32 	[%rd16+99844], %f399;
	st.global.f32 	[%rd16+622596], %f403;
	st.global.f32 	[%rd16+623108], %f407;
	st.global.f32 	[%rd16+623620], %f411;
	st.global.f32 	[%rd16+624132], %f415;
	st.global.f32 	[%rd16+114688], %f388;
	st.global.f32 	[%rd16+115200], %f392;
	st.global.f32 	[%rd16+115712], %f396;
	st.global.f32 	[%rd16+116224], %f400;
	st.global.f32 	[%rd16+638976], %f404;
	st.global.f32 	[%rd16+639488], %f408;
	st.global.f32 	[%rd16+640000], %f412;
	st.global.f32 	[%rd16+640512], %f416;
	st.global.f32 	[%rd16+114692], %f389;
	st.global.f32 	[%rd16+115204], %f393;
	st.global.f32 	[%rd16+115716], %f397;
	st.global.f32 	[%rd16+116228], %f401;
	st.global.f32 	[%rd16+638980], %f405;
	st.global.f32 	[%rd16+639492], %f409;
	st.global.f32 	[%rd16+640004], %f413;
	st.global.f32 	[%rd16+640516], %f417;
	ret;

}


// ===== COMPILED SASS (sm_100) =====

	.target	sm_100

	.elftype	@"ET_EXEC"


//--------------------- .note.nv.tkinfo           --------------------------
	.section	.note.nv.tkinfo,"",@"SHT_NOTE"
	.sectionflags	@"SHF_NOTE_NV_TKINFO"
	.tkinfo
        /*0018*/ 	.word	0x00000002
        /*0030*/ 	.string	""
        /*0030*/ 	.string	"ptxas"
        /*0030*/ 	.string	"Cuda compilation tools, release 13.0, V13.0.88"
        /*0030*/ 	.string	"Build cuda_13.0.r13.0/compiler.36424714_0"
        /*0030*/ 	.string	"-arch sm_100 -m 64 "



//--------------------- .note.nv.cuinfo           --------------------------
	.section	.note.nv.cuinfo,"",@"SHT_NOTE"
	.sectionflags	@"SHF_NOTE_NV_CUINFO"
        /*0018*/ 	.short	0x0002
        /*001a*/ 	.short	0x0064
        /*001c*/ 	.short	0x0082
	.zero		2


//--------------------- .nv.info                  --------------------------
	.section	.nv.info,"",@"SHT_CUDA_INFO"
	.align	4


	//----- nvinfo : EIATTR_REGCOUNT
	.align		4
        /*0000*/ 	.byte	0x04, 0x2f
        /*0002*/ 	.short	(.L_1 - .L_0)
	.align		4
.L_0:
        /*0004*/ 	.word	index@(mymatmul_kernel0)
        /*0008*/ 	.word	0x0000004f


	//----- nvinfo : EIATTR_FRAME_SIZE
	.align		4
.L_1:
        /*000c*/ 	.byte	0x04, 0x11
        /*000e*/ 	.short	(.L_3 - .L_2)
	.align		4
.L_2:
        /*0010*/ 	.word	index@(mymatmul_kernel0)
        /*0014*/ 	.word	0x00000200


	//----- nvinfo : EIATTR_MIN_STACK_SIZE
	.align		4
.L_3:
        /*0018*/ 	.byte	0x04, 0x12
        /*001a*/ 	.short	(.L_5 - .L_4)
	.align		4
.L_4:
        /*001c*/ 	.word	index@(mymatmul_kernel0)
        /*0020*/ 	.word	0x00000200
.L_5:


//--------------------- .nv.compat                --------------------------
	.section	.nv.compat,"",@"SHT_CUDA_COMPAT_INFO"
	.align	4
        /*0000*/ 	.byte	0x02, 0x09, 0x00, 0x00, 0x02, 0x02, 0x01, 0x00, 0x02, 0x05, 0x05, 0x00, 0x03, 0x07, 0x01, 0x01
        /*0010*/ 	.byte	0x02, 0x03, 0x00, 0x00, 0x02, 0x06, 0x01, 0x00, 0x04, 0x0b, 0x08, 0x00, 0x09, 0x00, 0x00, 0x00
        /*0020*/ 	.byte	0x00, 0x00, 0x00, 0x00


//--------------------- .nv.info.mymatmul_kernel0 --------------------------
	.section	.nv.info.mymatmul_kernel0,"",@"SHT_CUDA_INFO"
	.sectionflags	@""
	.align	4


	//----- nvinfo : EIATTR_CUDA_API_VERSION
	.align		4
        /*0000*/ 	.byte	0x04, 0x37
        /*0002*/ 	.short	(.L_7 - .L_6)
.L_6:
        /*0004*/ 	.word	0x00000082


	//----- nvinfo : EIATTR_KPARAM_INFO
	.align		4
.L_7:
        /*0008*/ 	.byte	0x04, 0x17
        /*000a*/ 	.short	(.L_9 - .L_8)
.L_8:
        /*000c*/ 	.word	0x00000000
        /*0010*/ 	.short	0x0002
        /*0012*/ 	.short	0x0010
        /*0014*/ 	.byte	0x00, 0xf5, 0x21, 0x00


	//----- nvinfo : EIATTR_KPARAM_INFO
	.align		4
.L_9:
        /*0018*/ 	.byte	0x04, 0x17
        /*001a*/ 	.short	(.L_11 - .L_10)
.L_10:
        /*001c*/ 	.word	0x00000000
        /*0020*/ 	.short	0x0001
        /*0022*/ 	.short	0x0008
        /*0024*/ 	.byte	0x00, 0xf5, 0x21, 0x00


	//----- nvinfo : EIATTR_KPARAM_INFO
	.align		4
.L_11:
        /*0028*/ 	.byte	0x04, 0x17
        /*002a*/ 	.short	(.L_13 - .L_12)
.L_12:
        /*002c*/ 	.word	0x00000000
        /*0030*/ 	.short	0x0000
        /*0032*/ 	.short	0x0000
        /*0034*/ 	.byte	0x00, 0xf5, 0x21, 0x00


	//----- nvinfo : EIATTR_SPARSE_MMA_MASK
	.align		4
.L_13:
        /*0038*/ 	.byte	0x03, 0x50
        /*003a*/ 	.short	0x0000


	//----- nvinfo : EIATTR_MAXREG_COUNT
	.align		4
        /*003c*/ 	.byte	0x03, 0x1b
        /*003e*/ 	.short	0x00ff


	//----- nvinfo : EIATTR_NUM_BARRIERS
	.align		4
        /*0040*/ 	.byte	0x02, 0x4c
        /*0042*/ 	.byte	0x01
	.zero		1


	//----- nvinfo : EIATTR_MERCURY_ISA_VERSION
	.align		4
        /*0044*/ 	.byte	0x03, 0x5f
        /*0046*/ 	.short	0x0101


	//----- nvinfo : EIATTR_VRC_CTA_INIT_COUNT
	.align		4
        /*0048*/ 	.byte	0x02, 0x4a
	.zero		1
	.zero		1


	//----- nvinfo : EIATTR_EXIT_INSTR_OFFSETS
	.align		4
        /*004c*/ 	.byte	0x04, 0x1c
        /*004e*/ 	.short	(.L_15 - .L_14)


	//   ....[0]....
.L_14:
        /*0050*/ 	.word	0x00002400


	//----- nvinfo : EIATTR_MAX_THREADS
	.align		4
.L_15:
        /*0054*/ 	.byte	0x04, 0x05
        /*0056*/ 	.short	(.L_17 - .L_16)
.L_16:
        /*0058*/ 	.word	0x00000100
        /*005c*/ 	.word	0x00000001
        /*0060*/ 	.word	0x00000001


	//----- nvinfo : EIATTR_CRS_STACK_SIZE
	.align		4
.L_17:
        /*0064*/ 	.byte	0x04, 0x1e
        /*0066*/ 	.short	(.L_19 - .L_18)
.L_18:
        /*0068*/ 	.word	0x00000000


	//----- nvinfo : EIATTR_CBANK_PARAM_SIZE
	.align		4
.L_19:
        /*006c*/ 	.byte	0x03, 0x19
        /*006e*/ 	.short	0x0018


	//----- nvinfo : EIATTR_PARAM_CBANK
	.align		4
        /*0070*/ 	.byte	0x04, 0x0a
        /*0072*/ 	.short	(.L_21 - .L_20)
	.align		4
.L_20:
        /*0074*/ 	.word	index@(.nv.constant0.mymatmul_kernel0)
        /*0078*/ 	.short	0x0380
        /*007a*/ 	.short	0x0018


	//----- nvinfo : EIATTR_SW_WAR
	.align		4
.L_21:
        /*007c*/ 	.byte	0x04, 0x36
        /*007e*/ 	.short	(.L_23 - .L_22)
.L_22:
        /*0080*/ 	.word	0x00000008
.L_23:


//--------------------- .nv.callgraph             --------------------------
	.section	.nv.callgraph,"",@"SHT_CUDA_CALLGRAPH"
	.align	4
	.sectionentsize	8
	.align		4
        /*0000*/ 	.word	0x00000000
	.align		4
        /*0004*/ 	.word	0xffffffff
	.align		4
        /*0008*/ 	.word	0x00000000
	.align		4
        /*000c*/ 	.word	0xfffffffe
	.align		4
        /*0010*/ 	.word	0x00000000
	.align		4
        /*0014*/ 	.word	0xfffffffd
	.align		4
        /*0018*/ 	.word	0x00000000
	.align		4
        /*001c*/ 	.word	0xfffffffc


//--------------------- .text.mymatmul_kernel0    --------------------------
	.section	.text.mymatmul_kernel0,"ax",@progbits
	.align	128
        .global         mymatmul_kernel0
        .type           mymatmul_kernel0,@function
        .size           mymatmul_kernel0,(.L_x_6 - mymatmul_kernel0)
        .other          mymatmul_kernel0,@"STO_CUDA_ENTRY STV_DEFAULT"
mymatmul_kernel0:
.text.mymatmul_kernel0:
[----:B------:R-:W0:Y:S01]  /*0000*/  LDC R1, c[0x0][0x37c] ;  /* 0x0000df00ff017b82 */ /* 0x000e220000000800 */
[----:B------:R-:W1:Y:S01]  /*0010*/  S2R R7, SR_CTAID.X ;  /* 0x0000000000077919 */ /* 0x000e620000002500 */
[----:B0-----:R-:W-:Y:S01]  /*0020*/  IADD3 R1, PT, PT, R1, -0x200, RZ ;  /* 0xfffffe0001017810 */ /* 0x001fe20007ffe0ff */
[----:B------:R-:W0:Y:S01]  /*0030*/  LDCU.64 UR8, c[0x0][0x358] ;  /* 0x00006b00ff0877ac */ /* 0x000e220008000a00 */
[----:B------:R-:W2:Y:S02]  /*0040*/  S2R R0, SR_TID.X ;  /* 0x0000000000007919 */ /* 0x000ea40000002100 */
[----:B------:R-:W-:Y:S01]  /*0050*/  MOV R3, R1 ;  /* 0x0000000100037202 */ /* 0x000fe20000000f00 */
[----:B------:R-:W-:Y:S01]  /*0060*/  UMOV UR4, URZ ;  /* 0x000000ff00047c82 */ /* 0x000fe20008000000 */
[----:B------:R3:W-:Y:S04]  /*0070*/  STL.128 [R1], RZ ;  /* 0x000000ff01007387 */ /* 0x0007e80000100c00 */
[----:B------:R3:W-:Y:S04]  /*0080*/  STL.128 [R1+0x40], RZ ;  /* 0x000040ff01007387 */ /* 0x0007e80000100c00 */
[----:B------:R3:W-:Y:S04]  /*0090*/  STL.128 [R1+0x80], RZ ;  /* 0x000080ff01007387 */ /* 0x0007e80000100c00 */
[----:B------:R3:W-:Y:S04]  /*00a0*/  STL.128 [R1+0xc0], RZ ;  /* 0x0000c0ff01007387 */ /* 0x0007e80000100c00 */
[----:B------:R3:W-:Y:S04]  /*00b0*/  STL.128 [R1+0x100], RZ ;  /* 0x000100ff01007387 */ /* 0x0007e80000100c00 */
[----:B------:R3:W-:Y:S04]  /*00c0*/  STL.128 [R1+0x140], RZ ;  /* 0x000140ff01007387 */ /* 0x0007e80000100c00 */
[----:B------:R3:W-:Y:S01]  /*00d0*/  STL.128 [R1+0x180], RZ ;  /* 0x000180ff01007387 */ /* 0x0007e20000100c00 */
[----:B-1----:R-:W-:-:S02]  /*00e0*/  LOP3.LUT R5, R7, 0x3fff8, RZ, 0xc0, !PT ;  /* 0x0003fff807057812 */ /* 0x002fc400078ec0ff */
[----:B------:R-:W-:Y:S01]  /*00f0*/  SHF.L.U32 R7, R7, 0x9, RZ ;  /* 0x0000000907077819 */ /* 0x000fe200000006ff */
[----:B------:R3:W-:Y:S01]  /*0100*/  STL.128 [R1+0x1c0], RZ ;  /* 0x0001c0ff01007387 */ /* 0x0007e20000100c00 */
[----:B--2---:R-:W-:Y:S02]  /*0110*/  IADD3 R2, PT, PT, R5, R0, RZ ;  /* 0x0000000005027210 */ /* 0x004fe40007ffe0ff */
[----:B------:R-:W-:Y:S01]  /*0120*/  LOP3.LUT R52, R0, 0xe00, R7, 0xf8, !PT ;  /* 0x00000e0000347812 */ /* 0x000fe200078ef807 */
[----:B------:R3:W-:Y:S04]  /*0130*/  STL.128 [R1+0x10], RZ ;  /* 0x000010ff01007387 */ /* 0x0007e80000100c00 */
        /* <DEDUP_REMOVED lines=22> */
[----:B0-----:R3:W-:Y:S02]  /*02a0*/  STL.128 [R1+0x1f0], RZ ;  /* 0x0001f0ff01007387 */ /* 0x0017e40000100c00 */
.L_x_4:
[----:B---3--:R-:W0:Y:S08]  /*02b0*/  LDC.64 R54, c[0x0][0x388] ;  /* 0x0000e200ff367b82 */ /* 0x008e300000000a00 */
[----:B------:R-:W-:Y:S01]  /*02c0*/  BAR.SYNC.DEFER_BLOCKING 0x0 ;  /* 0x0000000000007b1d */ /* 0x000fe20000010000 */
[----:B------:R-:W-:-:S05]  /*02d0*/  ISETP.GT.U32.AND P0, PT, R0, 0x7, PT ;  /* 0x000000070000780c */ /* 0x000fca0003f04070 */
[----:B------:R-:W-:Y:S08]  /*02e0*/  BSSY.RECONVERGENT B0, `(.L_x_0) ;  /* 0x000005a000007945 */ /* 0x000ff00003800200 */
[----:B------:R-:W-:Y:S05]  /*02f0*/  @P0 BRA `(.L_x_1) ;  /* 0x0000000400600947 */ /* 0x000fea0003800000 */
[----:B------:R-:W1:Y:S01]  /*0300*/  LDC.64 R56, c[0x0][0x380] ;  /* 0x0000e000ff387b82 */ /* 0x000e620000000a00 */
[----:B------:R-:W-:-:S04]  /*0310*/  LEA R5, R2, UR4, 0xa ;  /* 0x0000000402057c11 */ /* 0x000fc8000f8e50ff */
[----:B------:R-:W-:-:S05]  /*0320*/  SHF.L.U32 R5, R5, 0x3, RZ ;  /* 0x0000000305057819 */ /* 0x000fca00000006ff */
[----:B-1----:R-:W-:-:S05]  /*0330*/  IMAD.WIDE.U32 R56, R5, 0x4, R56 ;  /* 0x0000000405387825 */ /* 0x002fca00078e0038 */
[----:B------:R-:W2:Y:S04]  /*0340*/  LDG.E.CONSTANT R12, desc[UR8][R56.64] ;  /* 0x00000008380c7981 */ /* 0x000ea8000c1e9900 */
[----:B------:R-:W2:Y:S04]  /*0350*/  LDG.E.CONSTANT R13, desc[UR8][R56.64+0x4] ;  /* 0x00000408380d7981 */ /* 0x000ea8000c1e9900 */
[----:B------:R-:W2:Y:S04]  /*0360*/  LDG.E.CONSTANT R14, desc[UR8][R56.64+0x8] ;  /* 0x00000808380e7981 */ /* 0x000ea8000c1e9900 */
[----:B------:R-:W2:Y:S04]  /*0370*/  LDG.E.CONSTANT R15, desc[UR8][R56.64+0xc] ;  /* 0x00000c08380f7981 */ /* 0x000ea8000c1e9900 */
[----:B------:R-:W4:Y:S04]  /*0380*/  LDG.E.CONSTANT R16, desc[UR8][R56.64+0x10] ;  /* 0x0000100838107981 */ /* 0x000f28000c1e9900 */
[----:B------:R-:W4:Y:S04]  /*0390*/  LDG.E.CONSTANT R17, desc[UR8][R56.64+0x14] ;  /* 0x0000140838117981 */ /* 0x000f28000c1e9900 */
[----:B------:R-:W4:Y:S04]  /*03a0*/  LDG.E.CONSTANT R18, desc[UR8][R56.64+0x18] ;  /* 0x0000180838127981 */ /* 0x000f28000c1e9900 */
[----:B------:R-:W4:Y:S04]  /*03b0*/  LDG.E.CONSTANT R19, desc[UR8][R56.64+0x1c] ;  /* 0x00001c0838137981 */ /* 0x000f28000c1e9900 */
[----:B------:R-:W5:Y:S04]  /*03c0*/  LDG.E.CONSTANT R20, desc[UR8][R56.64+0x1000] ;  /* 0x0010000838147981 */ /* 0x000f68000c1e9900 */
[----:B------:R-:W5:Y:S04]  /*03d0*/  LDG.E.CONSTANT R21, desc[UR8][R56.64+0x1004] ;  /* 0x0010040838157981 */ /* 0x000f68000c1e9900 */
[----:B------:R-:W5:Y:S04]  /*03e0*/  LDG.E.CONSTANT R22, desc[UR8][R56.64+0x1008] ;  /* 0x0010080838167981 */ /* 0x000f68000c1e9900 */
[----:B------:R-:W5:Y:S04]  /*03f0*/  LDG.E.CONSTANT R23, desc[UR8][R56.64+0x100c] ;  /* 0x00100c0838177981 */ /* 0x000f68000c1e9900 */
[----:B------:R-:W3:Y:S04]  /*0400*/  LDG.E.CONSTANT R24, desc[UR8][R56.64+0x1010] ;  /* 0x0010100838187981 */ /* 0x000ee8000c1e9900 */
[----:B------:R-:W3:Y:S04]  /*0410*/  LDG.E.CONSTANT R25, desc[UR8][R56.64+0x1014] ;  /* 0x0010140838197981 */ /* 0x000ee8000c1e9900 */
[----:B------:R-:W3:Y:S04]  /*0420*/  LDG.E.CONSTANT R26, desc[UR8][R56.64+0x1018] ;  /* 0x00101808381a7981 */ /* 0x000ee8000c1e9900 */
[----:B------:R-:W3:Y:S01]  /*0430*/  LDG.E.CONSTANT R27, desc[UR8][R56.64+0x101c] ;  /* 0x00101c08381b7981 */ /* 0x000ee2000c1e9900 */
[----:B------:R-:W1:Y:S01]  /*0440*/  S2UR UR6, SR_CgaCtaId ;  /* 0x00000000000679c3 */ /* 0x000e620000008800 */
[----:B------:R-:W-:-:S02]  /*0450*/  UMOV UR5, 0x400 ;  /* 0x0000040000057882 */ /* 0x000fc40000000000 */
[----:B------:R-:W3:Y:S04]  /*0460*/  LDG.E.CONSTANT R4, desc[UR8][R56.64+0x2000] ;  /* 0x0020000838047981 */ /* 0x000ee8000c1e9900 */
[----:B------:R-:W3:Y:S04]  /*0470*/  LDG.E.CONSTANT R5, desc[UR8][R56.64+0x2004] ;  /* 0x0020040838057981 */ /* 0x000ee8000c1e9900 */
[----:B------:R-:W3:Y:S04]  /*0480*/  LDG.E.CONSTANT R6, desc[UR8][R56.64+0x2008] ;  /* 0x0020080838067981 */ /* 0x000ee8000c1e9900 */
[----:B------:R-:W3:Y:S04]  /*0490*/  LDG.E.CONSTANT R7, desc[UR8][R56.64+0x200c] ;  /* 0x00200c0838077981 */ /* 0x000ee8000c1e9900 */
[----:B------:R-:W3:Y:S04]  /*04a0*/  LDG.E.CONSTANT R8, desc[UR8][R56.64+0x2010] ;  /* 0x0020100838087981 */ /* 0x000ee8000c1e9900 */
[----:B------:R-:W3:Y:S01]  /*04b0*/  LDG.E.CONSTANT R9, desc[UR8][R56.64+0x2014] ;  /* 0x0020140838097981 */ /* 0x000ee2000c1e9900 */
[----:B-1----:R-:W-:-:S03]  /*04c0*/  ULEA UR5, UR6, UR5, 0x18 ;  /* 0x0000000506057291 */ /* 0x002fc6000f8ec0ff */
[----:B------:R-:W3:Y:S03]  /*04d0*/  LDG.E.CONSTANT R10, desc[UR8][R56.64+0x2018] ;  /* 0x00201808380a7981 */ /* 0x000ee6000c1e9900 */
[----:B------:R-:W-:Y:S01]  /*04e0*/  LEA R53, R0, UR5, 0x8 ;  /* 0x0000000500357c11 */ /* 0x000fe2000f8e40ff */
[----:B------:R-:W3:Y:S04]  /*04f0*/  LDG.E.CONSTANT R11, desc[UR8][R56.64+0x201c] ;  /* 0x00201c08380b7981 */ /* 0x000ee8000c1e9900 */
        /* <DEDUP_REMOVED lines=24> */
[----:B--2---:R1:W-:Y:S04]  /*0680*/  STS.128 [R53], R12 ;  /* 0x0000000c35007388 */ /* 0x0043e80000000c00 */
[----:B----4-:R2:W-:Y:S04]  /*0690*/  STS.128 [R53+0x10], R16 ;  /* 0x0000101035007388 */ /* 0x0105e80000000c00 */
[----:B-1----:R-:W4:Y:S04]  /*06a0*/  LDG.E.CONSTANT R12, desc[UR8][R56.64+0x3000] ;  /* 0x00300008380c7981 */ /* 0x002f28000c1e9900 */
[----:B------:R-:W4:Y:S04]  /*06b0*/  LDG.E.CONSTANT R13, desc[UR8][R56.64+0x3004] ;  /* 0x00300408380d7981 */ /* 0x000f28000c1e9900 */
[----:B------:R-:W4:Y:S04]  /*06c0*/  LDG.E.CONSTANT R14, desc[UR8][R56.64+0x3008] ;  /* 0x00300808380e7981 */ /* 0x000f28000c1e9900 */
[----:B-----5:R1:W-:Y:S04]  /*06d0*/  STS.128 [R53+0x20], R20 ;  /* 0x0000201435007388 */ /* 0x0203e80000000c00 */
[----:B------:R-:W4:Y:S04]  /*06e0*/  LDG.E.CONSTANT R15, desc[UR8][R56.64+0x300c] ;  /* 0x00300c08380f7981 */ /* 0x000f28000c1e9900 */
[----:B--2---:R-:W2:Y:S04]  /*06f0*/  LDG.E.CONSTANT R16, desc[UR8][R56.64+0x3010] ;  /* 0x0030100838107981 */ /* 0x004ea8000c1e9900 */
[----:B------:R-:W2:Y:S04]  /*0700*/  LDG.E.CONSTANT R17, desc[UR8][R56.64+0x3014] ;  /* 0x0030140838117981 */ /* 0x000ea8000c1e9900 */
[----:B---3--:R3:W-:Y:S04]  /*0710*/  STS.128 [R53+0x30], R24 ;  /* 0x0000301835007388 */ /* 0x0087e80000000c00 */
[----:B------:R-:W2:Y:S04]  /*0720*/  LDG.E.CONSTANT R18, desc[UR8][R56.64+0x3018] ;  /* 0x0030180838127981 */ /* 0x000ea8000c1e9900 */
[----:B------:R-:W2:Y:S04]  /*0730*/  LDG.E.CONSTANT R19, desc[UR8][R56.64+0x301c] ;  /* 0x00301c0838137981 */ /* 0x000ea8000c1e9900 */
[----:B-1----:R-:W5:Y:S04]  /*0740*/  LDG.E.CONSTANT R20, desc[UR8][R56.64+0x4000] ;  /* 0x0040000838147981 */ /* 0x002f68000c1e9900 */
[----:B------:R-:W5:Y:S04]  /*0750*/  LDG.E.CONSTANT R21, desc[UR8][R56.64+0x4004] ;  /* 0x0040040838157981 */ /* 0x000f68000c1e9900 */
[----:B------:R-:W5:Y:S04]  /*0760*/  LDG.E.CONSTANT R22, desc[UR8][R56.64+0x4008] ;  /* 0x0040080838167981 */ /* 0x000f68000c1e9900 */
[----:B------:R-:W5:Y:S04]  /*0770*/  LDG.E.CONSTANT R23, desc[UR8][R56.64+0x400c] ;  /* 0x00400c0838177981 */ /* 0x000f68000c1e9900 */
[----:B---3--:R-:W3:Y:S04]  /*0780*/  LDG.E.CONSTANT R24, desc[UR8][R56.64+0x4010] ;  /* 0x0040100838187981 */ /* 0x008ee8000c1e9900 */
[----:B------:R-:W3:Y:S04]  /*0790*/  LDG.E.CONSTANT R25, desc[UR8][R56.64+0x4014] ;  /* 0x0040140838197981 */ /* 0x000ee8000c1e9900 */
[----:B------:R-:W3:Y:S04]  /*07a0*/  LDG.E.CONSTANT R26, desc[UR8][R56.64+0x4018] ;  /* 0x00401808381a7981 */ /* 0x000ee8000c1e9900 */
[----:B------:R-:W3:Y:S04]  /*07b0*/  LDG.E.CONSTANT R27, desc[UR8][R56.64+0x401c] ;  /* 0x00401c08381b7981 */ /* 0x000ee8000c1e9900 */
[----:B------:R1:W-:Y:S04]  /*07c0*/  STS.128 [R53+0x40], R4 ;  /* 0x0000400435007388 */ /* 0x0003e80000000c00 */
[----:B------:R1:W-:Y:S04]  /*07d0*/  STS.128 [R53+0x50], R8 ;  /* 0x0000500835007388 */ /* 0x0003e80000000c00 */
[----:B------:R1:W-:Y:S04]  /*07e0*/  STS.128 [R53+0xa0], R28 ;  /* 0x0000a01c35007388 */ /* 0x0003e80000000c00 */
[----:B------:R1:W-:Y:S04]  /*07f0*/  STS.128 [R53+0xb0], R32 ;  /* 0x0000b02035007388 */ /* 0x0003e80000000c00 */
[----:B------:R1:W-:Y:S04]  /*0800*/  STS.128 [R53+0xc0], R36 ;  /* 0x0000c02435007388 */ /* 0x0003e80000000c00 */
[----:B------:R1:W-:Y:S04]  /*0810*/  STS.128 [R53+0xd0], R40 ;  /* 0x0000d02835007388 */ /* 0x0003e80000000c00 */
[----:B------:R1:W-:Y:S04]  /*0820*/  STS.128 [R53+0xe0], R44 ;  /* 0x0000e02c35007388 */ /* 0x0003e80000000c00 */
[----:B------:R1:W-:Y:S04]  /*0830*/  STS.128 [R53+0xf0], R48 ;  /* 0x0000f03035007388 */ /* 0x0003e80000000c00 */
[----:B----4-:R1:W-:Y:S04]  /*0840*/  STS.128 [R53+0x60], R12 ;  /* 0x0000600c35007388 */ /* 0x0103e80000000c00 */
[----:B--2---:R1:W-:Y:S04]  /*0850*/  STS.128 [R53+0x70], R16 ;  /* 0x0000701035007388 */ /* 0x0043e80000000c00 */
[----:B-----5:R1:W-:Y:S04]  /*0860*/  STS.128 [R53+0x80], R20 ;  /* 0x0000801435007388 */ /* 0x0203e80000000c00 */
[----:B---3--:R1:W-:Y:S02]  /*0870*/  STS.128 [R53+0x90], R24 ;  /* 0x0000901835007388 */ /* 0x0083e40000000c00 */
.L_x_1:
[----:B------:R-:W-:Y:S05]  /*0880*/  BSYNC.RECONVERGENT B0 ;  /* 0x0000000000007941 */ /* 0x000fea0003800200 */
.L_x_0:
[----:B------:R-:W-:-:S06]  /*0890*/  USHF.L.U32 UR5, UR4, 0xf, URZ ;  /* 0x0000000f04057899 */ /* 0x000fcc00080006ff */
[----:B-1----:R-:W-:-:S05]  /*08a0*/  LOP3.LUT R5, R52, UR5, RZ, 0xfc, !PT ;  /* 0x0000000534057c12 */ /* 0x002fca000f8efcff */
[----:B0-----:R-:W-:-:S05]  /*08b0*/  IMAD.WIDE.U32 R54, R5, 0x4, R54 ;  /* 0x0000000405367825 */ /* 0x001fca00078e0036 */
[----:B------:R-:W2:Y:S04]  /*08c0*/  LDG.E.CONSTANT R4, desc[UR8][R54.64] ;  /* 0x0000000836047981 */ /* 0x000ea8000c1e9900 */
[----:B------:R-:W4:Y:S04]  /*08d0*/  LDG.E.CONSTANT R6, desc[UR8][R54.64+0x400] ;  /* 0x0004000836067981 */ /* 0x000f28000c1e9900 */
[----:B------:R-:W5:Y:S04]  /*08e0*/  LDG.E.CONSTANT R8, desc[UR8][R54.64+0x4000] ;  /* 0x0040000836087981 */ /* 0x000f68000c1e9900 */
        /* <DEDUP_REMOVED lines=12> */
[----:B------:R-:W3:Y:S01]  /*09b0*/  LDG.E.CONSTANT R34, desc[UR8][R54.64+0x1c400] ;  /* 0x01c4000836227981 */ /* 0x000ee2000c1e9900 */
[----:B------:R-:W0:Y:S01]  /*09c0*/  S2UR UR6, SR_CgaCtaId ;  /* 0x00000000000679c3 */ /* 0x000e220000008800 */
[----:B------:R-:W-:-:S02]  /*09d0*/  UMOV UR5, 0x400 ;  /* 0x0000040000057882 */ /* 0x000fc40000000000 */
[----:B------:R-:W-:-:S04]  /*09e0*/  UIADD3 UR5, UPT, UPT, UR5, 0x800, URZ ;  /* 0x0000080005057890 */ /* 0x000fc8000fffe0ff */
[----:B0-----:R-:W-:-:S06]  /*09f0*/  ULEA UR5, UR6, UR5, 0x18 ;  /* 0x0000000506057291 */ /* 0x001fcc000f8ec0ff */
[----:B------:R-:W-:-:S05]  /*0a00*/  LEA R5, R0, UR5, 0x2 ;  /* 0x0000000500057c11 */ /* 0x000fca000f8e10ff */
[----:B--2---:R-:W-:Y:S04]  /*0a10*/  STS [R5], R4 ;  /* 0x0000000405007388 */ /* 0x004fe80000000800 */
[----:B----4-:R-:W-:Y:S04]  /*0a20*/  STS [R5+0x400], R6 ;  /* 0x0004000605007388 */ /* 0x010fe80000000800 */
[----:B-----5:R0:W-:Y:S04]  /*0a30*/  STS [R5+0x800], R8 ;  /* 0x0008000805007388 */ /* 0x0201e80000000800 */
[----:B---3--:R1:W-:Y:S04]  /*0a40*/  STS [R5+0xc00], R10 ;  /* 0x000c000a05007388 */ /* 0x0083e80000000800 */
[----:B------:R1:W-:Y:S01]  /*0a50*/  STS [R5+0x1000], R12 ;  /* 0x0010000c05007388 */ /* 0x0003e20000000800 */
[----:B0-----:R-:W-:-:S03]  /*0a60*/  HFMA2 R8, -RZ, RZ, 0, 0 ;  /* 0x00000000ff087431 */ /* 0x001fc600000001ff */
[----:B------:R1:W-:Y:S04]  /*0a70*/  STS [R5+0x1400], R14 ;  /* 0x0014000e05007388 */ /* 0x0003e80000000800 */
        /* <DEDUP_REMOVED lines=9> */
[----:B------:R1:W-:Y:S01]  /*0b10*/  STS [R5+0x3c00], R34 ;  /* 0x003c002205007388 */ /* 0x0003e20000000800 */
[----:B------:R-:W-:Y:S06]  /*0b20*/  BAR.SYNC.DEFER_BLOCKING 0x0 ;  /* 0x0000000000007b1d */ /* 0x000fec0000010000 */
.L_x_3:
[----:B------:R-:W0:Y:S01]  /*0b30*/  S2R R0, SR_TID.X ;  /* 0x0000000000007919 */ /* 0x000e220000002100 */
[----:B------:R-:W2:Y:S01]  /*0b40*/  S2UR UR7, SR_CgaCtaId ;  /* 0x00000000000779c3 */ /* 0x000ea20000008800 */
[----:B------:R-:W-:Y:S01]  /*0b50*/  UMOV UR6, 0x400 ;  /* 0x0000040000067882 */ /* 0x000fe20000000000 */
[----:B-1----:R-:W-:Y:S01]  /*0b60*/  MOV R10, RZ ;  /* 0x000000ff000a7202 */ /* 0x002fe20000000f00 */
[----:B------:R-:W-:Y:S02]  /*0b70*/  UPLOP3.LUT UP0, UPT, UPT, UPT, UPT, 0x80, 0x8 ;  /* 0x000000000008789c */ /* 0x000fe40003f0f070 */
[----:B--2---:R-:W-:Y:S01]  /*0b80*/  ULEA UR5, UR7, UR6, 0x18 ;  /* 0x0000000607057291 */ /* 0x004fe2000f8ec0ff */
[----:B0-----:R-:W-:-:S04]  /*0b90*/  LOP3.LUT R5, R0, 0xc0, RZ, 0xc0, !PT ;  /* 0x000000c000057812 */ /* 0x001fc800078ec0ff */
[----:B------:R-:W-:-:S04]  /*0ba0*/  LEA R5, R8, R5, 0x4 ;  /* 0x0000000508057211 */ /* 0x000fc800078e20ff */
[----:B---3--:R-:W-:-:S05]  /*0bb0*/  LEA R9, R5, UR5, 0x2 ;  /* 0x0000000505097c11 */ /* 0x008fca000f8e10ff */
[----:B------:R0:W1:Y:S04]  /*0bc0*/  LDS.128 R4, [R9] ;  /* 0x0000000009047984 */ /* 0x0000680000000c00 */
[----:B------:R0:W2:Y:S04]  /*0bd0*/  LDS.128 R12, [R9+0x400] ;  /* 0x00040000090c7984 */ /* 0x0000a80000000c00 */
[----:B------:R0:W3:Y:S04]  /*0be0*/  LDS.128 R16, [R9+0x20] ;  /* 0x0000200009107984 */ /* 0x0000e80000000c00 */
[----:B------:R0:W4:Y:S04]  /*0bf0*/  LDS.128 R20, [R9+0x420] ;  /* 0x0004200009147984 */ /* 0x0001280000000c00 */
[----:B------:R0:W0:Y:S04]  /*0c00*/  LDS.128 R24, [R9+0x10] ;  /* 0x0000100009187984 */ /* 0x0000280000000c00 */
[----:B------:R0:W0:Y:S04]  /*0c10*/  LDS.128 R28, [R9+0x410] ;  /* 0x00041000091c7984 */ /* 0x0000280000000c00 */
[----:B------:R0:W0:Y:S04]  /*0c20*/  LDS.128 R32, [R9+0x30] ;  /* 0x0000300009207984 */ /* 0x0000280000000c00 */
[----:B------:R0:W0:Y:S02]  /*0c30*/  LDS.128 R36, [R9+0x430] ;  /* 0x0004300009247984 */ /* 0x0000240000000c00 */
.L_x_2:
[----:B---3--:R-:W-:-:S04]  /*0c40*/  LEA R40, R8, R10, 0x2 ;  /* 0x0000000a08287211 */ /* 0x008fc800078e10ff */
[----:B0-----:R-:W-:-:S05]  /*0c50*/  LEA R9, R40, R3, 0x2 ;  /* 0x0000000328097211 */ /* 0x001fca00078e10ff */
[----:B------:R-:W1:Y:S04]  /*0c60*/  LDL R73, [R9+0x40] ;  /* 0x0000400009497983 */ /* 0x000e680000100800 */
[----:B------:R-:W2:Y:S04]  /*0c70*/  LDL R69, [R9+0x140] ;  /* 0x0001400009457983 */ /* 0x000ea80000100800 */
[----:B------:R-:W3:Y:S04]  /*0c80*/  LDL R67, [R9+0x48] ;  /* 0x0000480009437983 */ /* 0x000ee80000100800 */
[----:B------:R-:W4:Y:S04]  /*0c90*/  LDL R53, [R9+0x148] ;  /* 0x0001480009357983 */ /* 0x000f280000100800 */
[----:B------:R-:W5:Y:S04]  /*0ca0*/  LDL R43, [R9] ;  /* 0x00000000092b7983 */ /* 0x000f680000100800 */
[----:B------:R-:W5:Y:S04]  /*0cb0*/  LDL R61, [R9+0x100] ;  /* 0x00010000093d7983 */ /* 0x000f680000100800 */
        /* <DEDUP_REMOVED lines=9> */
[----:B------:R-:W5:Y:S01]  /*0d50*/  LDL R49, [R9+0x188] ;  /* 0x0001880009317983 */ /* 0x000f620000100800 */
[----:B------:R-:W-:Y:S01]  /*0d60*/  SHF.L.U32 R11, R0, 0x1, RZ ;  /* 0x00000001000b7819 */ /* 0x000fe200000006ff */
[----:B------:R-:W-:-:S02]  /*0d70*/  UIADD3 UR5, UPT, UPT, UR6, 0x800, URZ ;  /* 0x0000080006057890 */ /* 0x000fc4000fffe0ff */
[----:B------:R-:W-:Y:S01]  /*0d80*/  UPLOP3.LUT UP1, UPT, UPT, UPT, UP0, 0x80, 0x8 ;  /* 0x000000000008789c */ /* 0x000fe20003f2f000 */
[----:B------:R-:W-:Y:S01]  /*0d90*/  LOP3.LUT R11, R11, 0x7e, RZ, 0xc0, !PT ;  /* 0x0000007e0b0b7812 */ /* 0x000fe200078ec0ff */
[----:B------:R-:W-:Y:S02]  /*0da0*/  ULEA UR5, UR7, UR5, 0x18 ;  /* 0x0000000507057291 */ /* 0x000fe4000f8ec0ff */
[----:B------:R-:W-:Y:S01]  /*0db0*/  UPLOP3.LUT UP0, UPT, UPT, UPT, UPT, 0x40, 0x4 ;  /* 0x000000000004789c */ /* 0x000fe20003f0e870 */
[----:B------:R-:W-:-:S04]  /*0dc0*/  IADD3 R10, PT, PT, R11, R10, RZ ;  /* 0x0000000a0b0a7210 */ /* 0x000fc80007ffe0ff */
[----:B------:R-:W-:-:S05]  /*0dd0*/  LEA R10, R10, UR5, 0x2 ;  /* 0x000000050a0a7c11 */ /* 0x000fca000f8e10ff */
[----:B------:R-:W1:Y:S04]  /*0de0*/  LDS R71, [R10+0x200] ;  /* 0x000200000a477984 */ /* 0x000e680000000800 */
[----:B------:R-:W0:Y:S04]  /*0df0*/  LDS R40, [R10+0xa00] ;  /* 0x000a00000a287984 */ /* 0x000e280000000800 */
[----:B------:R-:W-:Y:S04]  /*0e00*/  LDS R42, [R10] ;  /* 0x000000000a2a7984 */ /* 0x000fe80000000800 */
[----:B------:R-:W3:Y:S04]  /*0e10*/  LDS R54, [R10+0x1200] ;  /* 0x001200000a367984 */ /* 0x000ee80000000800 */
[----:B------:R-:W-:Y:S04]  /*0e20*/  LDS R62, [R10+0x1800] ;  /* 0x001800000a3e7984 */ /* 0x000fe80000000800 */
[----:B------:R-:W5:Y:S01]  /*0e30*/  LDS R70, [R10+0x1a00] ;  /* 0x001a00000a467984 */ /* 0x000f620000000800 */
[-C--:B-1----:R-:W-:Y:S01]  /*0e40*/  FFMA R46, R4, R71.reuse, R73 ;  /* 0x00000047042e7223 */ /* 0x082fe20000000049 */
[----:B--2---:R-:W-:-:S03]  /*0e50*/  FFMA R48, R12, R71, R69 ;  /* 0x000000470c307223 */ /* 0x004fc60000000045 */
[----:B0-----:R-:W-:Y:S01]  /*0e60*/  FFMA R73, R5, R40, R46 ;  /* 0x0000002805497223 */ /* 0x001fe2000000002e */
[----:B---3--:R-:W-:-:S03]  /*0e70*/  FFMA R44, R16, R71, R67 ;  /* 0x00000047102c7223 */ /* 0x008fc60000000043 */
[----:B------:R-:W-:Y:S01]  /*0e80*/  FFMA R76, R6, R54, R73 ;  /* 0x00000036064c7223 */ /* 0x000fe20000000049 */
[----:B----4-:R-:W-:Y:S01]  /*0e90*/  FFMA R50, R20, R71, R53 ;  /* 0x0000004714327223 */ /* 0x010fe20000000035 */
[-C--:B------:R-:W-:Y:S01]  /*0ea0*/  FFMA R71, R13, R40.reuse, R48 ;  /* 0x000000280d477223 */ /* 0x080fe20000000030 */
[-C--:B------:R-:W-:Y:S02]  /*0eb0*/  FFMA R69, R17, R40.reuse, R44 ;  /* 0x0000002811457223 */ /* 0x080fe4000000002c */
[----:B------:R-:W-:Y:S01]  /*0ec0*/  FFMA R53, R21, R40, R50 ;  /* 0x0000002815357223 */ /* 0x000fe20000000032 */
[----:B-----5:R-:W-:Y:S01]  /*0ed0*/  FFMA R46, R4, R42, R43 ;  /* 0x0000002a042e7223 */ /* 0x020fe2000000002b */
[----:B------:R-:W0:Y:S01]  /*0ee0*/  LDS R40, [R10+0x800] ;  /* 0x000800000a287984 */ /* 0x000e220000000800 */
[----:B------:R-:W-:Y:S01]  /*0ef0*/  FFMA R74, R14, R54, R71 ;  /* 0x000000360e4a7223 */ /* 0x000fe20000000047 */
[----:B------:R-:W-:Y:S01]  /*0f00*/  FFMA R44, R12, R42, R61 ;  /* 0x0000002a0c2c7223 */ /* 0x000fe2000000003d */
[-C--:B------:R-:W-:Y:S01]  /*0f10*/  FFMA R72, R18, R54.reuse, R69 ;  /* 0x0000003612487223 */ /* 0x080fe20000000045 */
[----:B------:R-:W1:Y:S01]  /*0f20*/  LDS R61, [R10+0x1000] ;  /* 0x001000000a3d7984 */ /* 0x000e620000000800 */
[----:B------:R-:W-:Y:S01]  /*0f30*/  FFMA R54, R22, R54, R53 ;  /* 0x0000003616367223 */ /* 0x000fe20000000035 */
[----:B------:R-:W-:Y:S01]  /*0f40*/  FFMA R48, R16, R42, R63 ;  /* 0x0000002a10307223 */ /* 0x000fe2000000003f */
[-C--:B------:R-:W-:Y:S01]  /*0f50*/  FFMA R71, R7, R70.reuse, R76 ;  /* 0x0000004607477223 */ /* 0x080fe2000000004c */
[----:B------:R-:W-:Y:S01]  /*0f60*/  LDS R53, [R10+0x1600] ;  /* 0x001600000a357984 */ /* 0x000fe20000000800 */
[----:B------:R-:W-:Y:S01]  /*0f70*/  FFMA R69, R15, R70, R74 ;  /* 0x000000460f457223 */ /* 0x000fe2000000004a */
[----:B------:R-:W-:-:S02]  /*0f80*/  FFMA R50, R20, R42, R65 ;  /* 0x0000002a14327223 */ /* 0x000fc40000000041 */
[----:B------:R-:W2:Y:S01]  /*0f90*/  LDS R42, [R10+0x600] ;  /* 0x000600000a2a7984 */ /* 0x000ea20000000800 */
[-C--:B0-----:R-:W-:Y:S01]  /*0fa0*/  FFMA R67, R5, R40.reuse, R46 ;  /* 0x0000002805437223 */ /* 0x081fe2000000002e */
[-C--:B------:R-:W-:Y:S01]  /*0fb0*/  FFMA R65, R13, R40.reuse, R44 ;  /* 0x000000280d417223 */ /* 0x080fe2000000002c */
[-C--:B------:R-:W-:Y:S01]  /*0fc0*/  FFMA R63, R17, R40.reuse, R48 ;  /* 0x00000028113f7223 */ /* 0x080fe20000000030 */
[----:B------:R-:W-:Y:S01]  /*0fd0*/  FFMA R43, R21, R40, R50 ;  /* 0x00000028152b7223 */ /* 0x000fe20000000032 */
[-C--:B-1----:R-:W-:Y:S01]  /*0fe0*/  FFMA R68, R6, R61.reuse, R67 ;  /* 0x0000003d06447223 */ /* 0x082fe20000000043 */
[----:B------:R-:W0:Y:S01]  /*0ff0*/  LDS R40, [R10+0xe00] ;  /* 0x000e00000a287984 */ /* 0x000e220000000800 */
[-C--:B------:R-:W-:Y:S01]  /*1000*/  FFMA R66, R14, R61.reuse, R65 ;  /* 0x0000003d0e427223 */ /* 0x080fe20000000041 */
[----:B------:R-:W-:Y:S01]  /*1010*/  FFMA R64, R18, R61, R63 ;  /* 0x0000003d12407223 */ /* 0x000fe2000000003f */
[----:B------:R-:W-:Y:S01]  /*1020*/  FFMA R67, R19, R70, R72 ;  /* 0x0000004613437223 */ /* 0x000fe20000000048 */
[-C--:B--2---:R-:W-:Y:S01]  /*1030*/  FFMA R44, R4, R42.reuse, R51 ;  /* 0x0000002a042c7223 */ /* 0x084fe20000000033 */
[-C--:B------:R-:W-:Y:S01]  /*1040*/  FFMA R46, R12, R42.reuse, R55 ;  /* 0x0000002a0c2e7223 */ /* 0x080fe20000000037 */
[-C--:B------:R-:W-:Y:S01]  /*1050*/  FFMA R48, R16, R42.reuse, R57 ;  /* 0x0000002a10307223 */ /* 0x080fe20000000039 */
[----:B------:R-:W-:-:S02]  /*1060*/  FFMA R50, R20, R42, R59 ;  /* 0x0000002a14327223 */ /* 0x000fc4000000003b */
[----:B------:R-:W1:Y:S01]  /*1070*/  LDS R42, [R10+0x400] ;  /* 0x000400000a2a7984 */ /* 0x000e620000000800 */
[-C--:B0-----:R-:W-:Y:S01]  /*1080*/  FFMA R59, R5, R40.reuse, R44 ;  /* 0x00000028053b7223 */ /* 0x081fe2000000002c */
[-C--:B------:R-:W-:Y:S01]  /*1090*/  FFMA R57, R13, R40.reuse, R46 ;  /* 0x000000280d397223 */ /* 0x080fe2000000002e */
[-C--:B------:R-:W-:Y:S01]  /*10a0*/  FFMA R55, R17, R40.reuse, R48 ;  /* 0x0000002811377223 */ /* 0x080fe20000000030 */
[----:B------:R-:W-:Y:S01]  /*10b0*/  FFMA R51, R21, R40, R50 ;  /* 0x0000002815337223 */ /* 0x000fe20000000032 */
[-C--:B------:R-:W-:Y:S01]  /*10c0*/  FFMA R60, R6, R53.reuse, R59 ;  /* 0x00000035063c7223 */ /* 0x080fe2000000003b */
[----:B------:R-:W0:Y:S01]  /*10d0*/  LDS R40, [R10+0xc00] ;  /* 0x000c00000a287984 */ /* 0x000e220000000800 */
[-C--:B------:R-:W-:Y:S01]  /*10e0*/  FFMA R58, R14, R53.reuse, R57 ;  /* 0x000000350e3a7223 */ /* 0x080fe20000000039 */
[-C--:B------:R-:W-:Y:S01]  /*10f0*/  FFMA R56, R18, R53.reuse, R55 ;  /* 0x0000003512387223 */ /* 0x080fe20000000037 */
[----:B------:R-:W-:Y:S01]  /*1100*/  FFMA R50, R22, R53, R51 ;  /* 0x0000003516327223 */ /* 0x000fe20000000033 */
[----:B------:R-:W-:Y:S01]  /*1110*/  LDS R59, [R10+0x2200] ;  /* 0x002200000a3b7984 */ /* 0x000fe20000000800 */
[-C--:B-1----:R-:W-:Y:S01]  /*1120*/  FFMA R46, R4, R42.reuse, R47 ;  /* 0x0000002a042e7223 */ /* 0x082fe2000000002f */
[-C--:B------:R-:W-:Y:S01]  /*1130*/  FFMA R44, R12, R42.reuse, R45 ;  /* 0x0000002a0c2c7223 */ /* 0x080fe2000000002d */
[-C--:B------:R-:W-:Y:S01]  /*1140*/  FFMA R48, R16, R42.reuse, R41 ;  /* 0x0000002a10307223 */ /* 0x080fe20000000029 */
[----:B------:R-:W-:-:S04]  /*1150*/  FFMA R42, R20, R42, R49 ;  /* 0x0000002a142a7223 */ /* 0x000fc80000000031 */
[-C--:B0-----:R-:W-:Y:S01]  /*1160*/  FFMA R41, R21, R40.reuse, R42 ;  /* 0x0000002815297223 */ /* 0x081fe2000000002a */
[----:B------:R-:W-:Y:S01]  /*1170*/  FFMA R42, R22, R61, R43 ;  /* 0x0000003d162a7223 */ /* 0x000fe2000000002b */
[-C--:B------:R-:W-:Y:S01]  /*1180*/  FFMA R49, R5, R40.reuse, R46 ;  /* 0x0000002805317223 */ /* 0x080fe2000000002e */
[----:B------:R-:W0:Y:S01]  /*1190*/  LDS R43, [R10+0x1400] ;  /* 0x001400000a2b7984 */ /* 0x000e220000000800 */
[-C--:B------:R-:W-:Y:S01]  /*11a0*/  FFMA R45, R17, R40.reuse, R48 ;  /* 0x00000028112d7223 */ /* 0x080fe20000000030 */
[----:B------:R-:W-:Y:S01]  /*11b0*/  FFMA R47, R13, R40, R44 ;  /* 0x000000280d2f7223 */ /* 0x000fe2000000002c */
[-C--:B0-----:R-:W-:Y:S01]  /*11c0*/  FFMA R48, R6, R43.reuse, R49 ;  /* 0x0000002b06307223 */ /* 0x081fe20000000031 */
[C---:B------:R-:W-:Y:S01]  /*11d0*/  FFMA R49, R23.reuse, R62, R42 ;  /* 0x0000003e17317223 */ /* 0x040fe2000000002a */
[-C--:B------:R-:W-:Y:S01]  /*11e0*/  FFMA R40, R22, R43.reuse, R41 ;  /* 0x0000002b16287223 */ /* 0x080fe20000000029 */
[----:B------:R-:W0:Y:S01]  /*11f0*/  LDS R42, [R10+0x1c00] ;  /* 0x001c00000a2a7984 */ /* 0x000e220000000800 */
[----:B------:R-:W-:Y:S01]  /*1200*/  FFMA R41, R23, R70, R54 ;  /* 0x0000004617297223 */ /* 0x000fe20000000036 */
[-C--:B------:R-:W-:Y:S01]  /*1210*/  FFMA R46, R14, R43.reuse, R47 ;  /* 0x0000002b0e2e7223 */ /* 0x080fe2000000002f */
[----:B------:R-:W-:Y:S01]  /*1220*/  FFMA R44, R18, R43, R45 ;  /* 0x0000002b122c7223 */ /* 0x000fe2000000002d */
[----:B------:R-:W1:Y:S01]  /*1230*/  LDS R54, [R10+0x1e00] ;  /* 0x001e00000a367984 */ /* 0x000e620000000800 */
[-C--:B------:R-:W-:Y:S01]  /*1240*/  FFMA R43, R7, R62.reuse, R68 ;  /* 0x0000003e072b7223 */ /* 0x080fe20000000044 */
[-C--:B------:R-:W-:Y:S01]  /*1250*/  FFMA R45, R15, R62.reuse, R66 ;  /* 0x0000003e0f2d7223 */ /* 0x080fe20000000042 */
[----:B------:R-:W-:Y:S01]  /*1260*/  FFMA R47, R19, R62, R64 ;  /* 0x0000003e132f7223 */ /* 0x000fe20000000040 */
[-C--:B0-----:R-:W-:Y:S01]  /*1270*/  FFMA R61, R7, R42.reuse, R48 ;  /* 0x0000002a073d7223 */ /* 0x081fe20000000030 */
[----:B------:R-:W-:Y:S01]  /*1280*/  FFMA R73, R23, R42, R40 ;  /* 0x0000002a17497223 */ /* 0x000fe20000000028 */
[-C--:B------:R-:W-:Y:S01]  /*1290*/  FFMA R48, R36, R59.reuse, R41 ;  /* 0x0000003b24307223 */ /* 0x080fe20000000029 */
[----:B------:R-:W0:Y:S01]  /*12a0*/  LDS R40, [R10+0x2000] ;  /* 0x002000000a287984 */ /* 0x000e220000000800 */
[-C--:B-1----:R-:W-:Y:S01]  /*12b0*/  FFMA R51, R7, R54.reuse, R60 ;  /* 0x0000003607337223 */ /* 0x082fe2000000003c */
[-C--:B------:R-:W-:Y:S01]  /*12c0*/  FFMA R53, R15, R54.reuse, R58 ;  /* 0x000000360f357223 */ /* 0x080fe2000000003a */
[-C--:B------:R-:W-:Y:S01]  /*12d0*/  FFMA R55, R19, R54.reuse, R56 ;  /* 0x0000003613377223 */ /* 0x080fe20000000038 */
[----:B------:R-:W1:Y:S01]  /*12e0*/  LDS R41, [R10+0x2600] ;  /* 0x002600000a297984 */ /* 0x000e620000000800 */
[----:B------:R-:W-:Y:S01]  /*12f0*/  FFMA R57, R23, R54, R50 ;  /* 0x0000003617397223 */ /* 0x000fe20000000032 */
[-C--:B------:R-:W-:Y:S01]  /*1300*/  FFMA R63, R15, R42.reuse, R46 ;  /* 0x0000002a0f3f7223 */ /* 0x080fe2000000002e */
[----:B------:R-:W-:Y:S01]  /*1310*/  FFMA R65, R19, R42, R44 ;  /* 0x0000002a13417223 */ /* 0x000fe2000000002c */
[-C--:B------:R-:W-:Y:S01]  /*1320*/  FFMA R42, R24, R59.reuse, R71 ;  /* 0x0000003b182a7223 */ /* 0x080fe20000000047 */
[-C--:B------:R-:W-:Y:S01]  /*1330*/  FFMA R44, R28, R59.reuse, R69 ;  /* 0x0000003b1c2c7223 */ /* 0x080fe20000000045 */
[----:B------:R-:W-:Y:S01]  /*1340*/  FFMA R46, R32, R59, R67 ;  /* 0x0000003b202e7223 */ /* 0x000fe20000000043 */
[-C--:B0-----:R-:W-:Y:S01]  /*1350*/  FFMA R50, R24, R40.reuse, R43 ;  /* 0x0000002818327223 */ /* 0x081fe2000000002b */
[-C--:B------:R-:W-:Y:S01]  /*1360*/  FFMA R54, R28, R40.reuse, R45 ;  /* 0x000000281c367223 */ /* 0x080fe2000000002d */
[----:B------:R-:W0:Y:S01]  /*1370*/  LDS R43, [R10+0x2400] ;  /* 0x002400000a2b7984 */ /* 0x000e220000000800 */
[-C--:B------:R-:W-:Y:S01]  /*1380*/  FFMA R56, R32, R40.reuse, R47 ;  /* 0x0000002820387223 */ /* 0x080fe2000000002f */
[-C--:B-1----:R-:W-:Y:S01]  /*1390*/  FFMA R58, R24, R41.reuse, R51 ;  /* 0x00000029183a7223 */ /* 0x082fe20000000033 */
[-C--:B------:R-:W-:Y:S01]  /*13a0*/  FFMA R60, R28, R41.reuse, R53 ;  /* 0x000000291c3c7223 */ /* 0x080fe20000000035 */
[-C--:B------:R-:W-:Y:S01]  /*13b0*/  FFMA R62, R32, R41.reuse, R55 ;  /* 0x00000029203e7223 */ /* 0x080fe20000000037 */
[C---:B------:R-:W-:Y:S01]  /*13c0*/  FFMA R64, R36.reuse, R41, R57 ;  /* 0x0000002924407223 */ /* 0x040fe20000000039 */
[----:B------:R-:W-:Y:S01]  /*13d0*/  FFMA R40, R36, R40, R49 ;  /* 0x0000002824287223 */ /* 0x000fe20000000031 */
[----:B------:R-:W1:Y:S01]  /*13e0*/  LDS R41, [R10+0x2a00] ;  /* 0x002a00000a297984 */ /* 0x000e620000000800 */
[-C--:B0-----:R-:W-:Y:S01]  /*13f0*/  FFMA R66, R24, R43.reuse, R61 ;  /* 0x0000002b18427223 */ /* 0x081fe2000000003d */
[-C--:B------:R-:W-:Y:S01]  /*1400*/  FFMA R68, R28, R43.reuse, R63 ;  /* 0x0000002b1c447223 */ /* 0x080fe2000000003f */
[-C--:B------:R-:W-:Y:S01]  /*1410*/  FFMA R70, R32, R43.reuse, R65 ;  /* 0x0000002b20467223 */ /* 0x080fe20000000041 */
[----:B------:R-:W-:-:S02]  /*1420*/  FFMA R72, R36, R43, R73 ;  /* 0x0000002b24487223 */ /* 0x000fc40000000049 */
[----:B------:R-:W0:Y:S01]  /*1430*/  LDS R43, [R10+0x2800] ;  /* 0x002800000a2b7984 */ /* 0x000e220000000800 */
[-C--:B-1----:R-:W-:Y:S01]  /*1440*/  FFMA R45, R25, R41.reuse, R42 ;  /* 0x00000029192d7223 */ /* 0x082fe2000000002a */
[-C--:B------:R-:W-:Y:S02]  /*1450*/  FFMA R47, R29, R41.reuse, R44 ;  /* 0x000000291d2f7223 */ /* 0x080fe4000000002c */
[----:B------:R-:W1:Y:S01]  /*1460*/  LDS R42, [R10+0x2e00] ;  /* 0x002e00000a2a7984 */ /* 0x000e620000000800 */
[-C--:B------:R-:W-:Y:S01]  /*1470*/  FFMA R49, R33, R41.reuse, R46 ;  /* 0x0000002921317223 */ /* 0x080fe2000000002e */
[----:B------:R-:W-:Y:S01]  /*1480*/  FFMA R41, R37, R41, R48 ;  /* 0x0000002925297223 */ /* 0x000fe20000000030 */
[-C--:B0-----:R-:W-:Y:S01]  /*1490*/  FFMA R51, R25, R43.reuse, R50 ;  /* 0x0000002b19337223 */ /* 0x081fe20000000032 */
[-C--:B------:R-:W-:Y:S01]  /*14a0*/  FFMA R53, R29, R43.reuse, R54 ;  /* 0x0000002b1d357223 */ /* 0x080fe20000000036 */
[-C--:B------:R-:W-:Y:S01]  /*14b0*/  FFMA R55, R33, R43.reuse, R56 ;  /* 0x0000002b21377223 */ /* 0x080fe20000000038 */
[----:B------:R-:W-:Y:S01]  /*14c0*/  FFMA R43, R37, R43, R40 ;  /* 0x0000002b252b7223 */ /* 0x000fe20000000028 */
[-C--:B-1----:R-:W-:Y:S01]  /*14d0*/  FFMA R57, R25, R42.reuse, R58 ;  /* 0x0000002a19397223 */ /* 0x082fe2000000003a */
[-C--:B------:R-:W-:Y:S01]  /*14e0*/  FFMA R59, R29, R42.reuse, R60 ;  /* 0x0000002a1d3b7223 */ /* 0x080fe2000000003c */
[-C--:B------:R-:W-:Y:S01]  /*14f0*/  FFMA R61, R33, R42.reuse, R62 ;  /* 0x0000002a213d7223 */ /* 0x080fe2000000003e */
[----:B------:R-:W-:Y:S01]  /*1500*/  FFMA R63, R37, R42, R64 ;  /* 0x0000002a253f7223 */ /* 0x000fe20000000040 */
[----:B------:R-:W0:Y:S04]  /*1510*/  LDS R40, [R10+0x2c00] ;  /* 0x002c00000a287984 */ /* 0x000e280000000800 */
[----:B------:R-:W1:Y:S01]  /*1520*/  LDS R42, [R10+0x3200] ;  /* 0x003200000a2a7984 */ /* 0x000e620000000800 */
[-C--:B0-----:R-:W-:Y:S01]  /*1530*/  FFMA R65, R25, R40.reuse, R66 ;  /* 0x0000002819417223 */ /* 0x081fe20000000042 */
[-C--:B------:R-:W-:Y:S01]  /*1540*/  FFMA R67, R29, R40.reuse, R68 ;  /* 0x000000281d437223 */ /* 0x080fe20000000044 */
[-C--:B------:R-:W-:Y:S01]  /*1550*/  FFMA R69, R33, R40.reuse, R70 ;  /* 0x0000002821457223 */ /* 0x080fe20000000046 */
[----:B------:R-:W-:Y:S01]  /*1560*/  FFMA R71, R37, R40, R72 ;  /* 0x0000002825477223 */ /* 0x000fe20000000048 */
[-C--:B-1----:R-:W-:Y:S01]  /*1570*/  FFMA R44, R26, R42.reuse, R45 ;  /* 0x0000002a1a2c7223 */ /* 0x082fe2000000002d */
[-C--:B------:R-:W-:Y:S01]  /*1580*/  FFMA R46, R30, R42.reuse, R47 ;  /* 0x0000002a1e2e7223 */ /* 0x080fe2000000002f */
[-C--:B------:R-:W-:Y:S01]  /*1590*/  FFMA R48, R34, R42.reuse, R49 ;  /* 0x0000002a22307223 */ /* 0x080fe20000000031 */
[----:B------:R-:W0:Y:S01]  /*15a0*/  LDS R40, [R10+0x3000] ;  /* 0x003000000a287984 */ /* 0x000e220000000800 */
[----:B------:R-:W-:-:S03]  /*15b0*/  FFMA R42, R38, R42, R41 ;  /* 0x0000002a262a7223 */ /* 0x000fc60000000029 */
[----:B------:R-:W1:Y:S04]  /*15c0*/  LDS R41, [R10+0x3600] ;  /* 0x003600000a297984 */ /* 0x000e680000000800 */
[----:B------:R-:W2:Y:S01]  /*15d0*/  LDS R45, [R10+0x3e00] ;  /* 0x003e00000a2d7984 */ /* 0x000ea20000000800 */
        /* <DEDUP_REMOVED lines=8> */
[----:B------:R-:W0:Y:S01]  /*1660*/  LDS R43, [R10+0x3400] ;  /* 0x003400000a2b7984 */ /* 0x000e220000000800 */
[-C--:B--2---:R-:W-:Y:S01]  /*1670*/  FFMA R58, R27, R45.reuse, R58 ;  /* 0x0000002d1b3a7223 */ /* 0x084fe2000000003a */
[-C--:B------:R-:W-:Y:S01]  /*1680*/  FFMA R60, R31, R45.reuse, R60 ;  /* 0x0000002d1f3c7223 */ /* 0x080fe2000000003c */
[-C--:B------:R-:W-:Y:S01]  /*1690*/  FFMA R62, R35, R45.reuse, R62 ;  /* 0x0000002d233e7223 */ /* 0x080fe2000000003e */
[----:B------:R-:W1:Y:S01]  /*16a0*/  LDS R41, [R10+0x3a00] ;  /* 0x003a00000a297984 */ /* 0x000e620000000800 */
[----:B------:R-:W-:-:S03]  /*16b0*/  FFMA R64, R39, R45, R64 ;  /* 0x0000002d27407223 */ /* 0x000fc60000000040 */
[----:B------:R-:W-:Y:S04]  /*16c0*/  STL [R9+0xc0], R58 ;  /* 0x0000c03a09007387 */ /* 0x000fe80000100800 */
[----:B------:R-:W-:Y:S04]  /*16d0*/  STL [R9+0x1c0], R60 ;  /* 0x0001c03c09007387 */ /* 0x000fe80000100800 */
[----:B------:R-:W-:Y:S04]  /*16e0*/  STL [R9+0xc8], R62 ;  /* 0x0000c83e09007387 */ /* 0x000fe80000100800 */
[----:B------:R-:W-:Y:S01]  /*16f0*/  STL [R9+0x1c8], R64 ;  /* 0x0001c84009007387 */ /* 0x000fe20000100800 */
[-C--:B0-----:R-:W-:Y:S01]  /*1700*/  FFMA R66, R26, R43.reuse, R65 ;  /* 0x0000002b1a427223 */ /* 0x081fe20000000041 */
[-C--:B------:R-:W-:Y:S01]  /*1710*/  FFMA R68, R30, R43.reuse, R67 ;  /* 0x0000002b1e447223 */ /* 0x080fe20000000043 */
[-C--:B------:R-:W-:Y:S01]  /*1720*/  FFMA R70, R34, R43.reuse, R69 ;  /* 0x0000002b22467223 */ /* 0x080fe20000000045 */
[----:B------:R-:W-:Y:S01]  /*1730*/  FFMA R72, R38, R43, R71 ;  /* 0x0000002b26487223 */ /* 0x000fe20000000047 */
[-C--:B-1----:R-:W-:Y:S01]  /*1740*/  FFMA R74, R27, R41.reuse, R44 ;  /* 0x000000291b4a7223 */ /* 0x082fe2000000002c */
[----:B------:R-:W0:Y:S01]  /*1750*/  LDS R43, [R10+0x3800] ;  /* 0x003800000a2b7984 */ /* 0x000e220000000800 */
[-C--:B------:R-:W-:Y:S01]  /*1760*/  FFMA R46, R31, R41.reuse, R46 ;  /* 0x000000291f2e7223 */ /* 0x080fe2000000002e */
[-C--:B------:R-:W-:Y:S01]  /*1770*/  FFMA R48, R35, R41.reuse, R48 ;  /* 0x0000002923307223 */ /* 0x080fe20000000030 */
[----:B------:R-:W-:Y:S01]  /*1780*/  FFMA R42, R39, R41, R42 ;  /* 0x00000029272a7223 */ /* 0x000fe2000000002a */
[----:B------:R1:W2:Y:S04]  /*1790*/  LDS R44, [R10+0x3c00] ;  /* 0x003c00000a2c7984 */ /* 0x0002a80000000800 */
[----:B------:R3:W-:Y:S04]  /*17a0*/  STL [R9+0x40], R74 ;  /* 0x0000404a09007387 */ /* 0x0007e80000100800 */
[----:B------:R3:W-:Y:S01]  /*17b0*/  STL [R9+0x140], R46 ;  /* 0x0001402e09007387 */ /* 0x0007e20000100800 */
[----:B-1----:R-:W-:-:S03]  /*17c0*/  HFMA2 R10, -RZ, RZ, 0, 5.9604644775390625e-08 ;  /* 0x00000001ff0a7431 */ /* 0x002fc600000001ff */
[----:B------:R3:W-:Y:S04]  /*17d0*/  STL [R9+0x48], R48 ;  /* 0x0000483009007387 */ /* 0x0007e80000100800 */
[----:B------:R3:W-:Y:S01]  /*17e0*/  STL [R9+0x148], R42 ;  /* 0x0001482a09007387 */ /* 0x0007e20000100800 */
[-C--:B0-----:R-:W-:Y:S01]  /*17f0*/  FFMA R50, R27, R43.reuse, R50 ;  /* 0x0000002b1b327223 */ /* 0x081fe20000000032 */
[-C--:B------:R-:W-:Y:S01]  /*1800*/  FFMA R54, R31, R43.reuse, R54 ;  /* 0x0000002b1f367223 */ /* 0x080fe20000000036 */
[-C--:B------:R-:W-:Y:S01]  /*1810*/  FFMA R56, R35, R43.reuse, R56 ;  /* 0x0000002b23387223 */ /* 0x080fe20000000038 */
[----:B------:R-:W-:Y:S01]  /*1820*/  FFMA R40, R39, R43, R40 ;  /* 0x0000002b27287223 */ /* 0x000fe20000000028 */
[-C--:B--2---:R-:W-:Y:S01]  /*1830*/  FFMA R66, R27, R44.reuse, R66 ;  /* 0x0000002c1b427223 */ /* 0x084fe20000000042 */
[-C--:B------:R-:W-:Y:S01]  /*1840*/  FFMA R68, R31, R44.reuse, R68 ;  /* 0x0000002c1f447223 */ /* 0x080fe20000000044 */
[-C--:B------:R-:W-:Y:S01]  /*1850*/  FFMA R70, R35, R44.reuse, R70 ;  /* 0x0000002c23467223 */ /* 0x080fe20000000046 */
[----:B------:R-:W-:Y:S01]  /*1860*/  FFMA R72, R39, R44, R72 ;  /* 0x0000002c27487223 */ /* 0x000fe20000000048 */
[----:B------:R3:W-:Y:S04]  /*1870*/  STL [R9], R50 ;  /* 0x0000003209007387 */ /* 0x0007e80000100800 */
[----:B------:R3:W-:Y:S04]  /*1880*/  STL [R9+0x100], R54 ;  /* 0x0001003609007387 */ /* 0x0007e80000100800 */
[----:B------:R3:W-:Y:S04]  /*1890*/  STL [R9+0x8], R56 ;  /* 0x0000083809007387 */ /* 0x0007e80000100800 */
[----:B------:R3:W-:Y:S04]  /*18a0*/  STL [R9+0x108], R40 ;  /* 0x0001082809007387 */ /* 0x0007e80000100800 */
[----:B------:R3:W-:Y:S04]  /*18b0*/  STL [R9+0x80], R66 ;  /* 0x0000804209007387 */ /* 0x0007e80000100800 */
[----:B------:R3:W-:Y:S04]  /*18c0*/  STL [R9+0x180], R68 ;  /* 0x0001804409007387 */ /* 0x0007e80000100800 */
[----:B------:R3:W-:Y:S04]  /*18d0*/  STL [R9+0x88], R70 ;  /* 0x0000884609007387 */ /* 0x0007e80000100800 */
[----:B------:R3:W-:Y:S01]  /*18e0*/  STL [R9+0x188], R72 ;  /* 0x0001884809007387 */ /* 0x0007e20000100800 */
[----:B------:R-:W-:Y:S05]  /*18f0*/  BRA.U UP1, `(.L_x_2) ;  /* 0xfffffff101d07547 */ /* 0x000fea000b83ffff */
[----:B------:R-:W-:-:S04]  /*1900*/  IADD3 R8, PT, PT, R8, 0x1, RZ ;  /* 0x0000000108087810 */ /* 0x000fc80007ffe0ff */
[----:B------:R-:W-:-:S13]  /*1910*/  ISETP.NE.AND P0, PT, R8, 0x4, PT ;  /* 0x000000040800780c */ /* 0x000fda0003f05270 */
[----:B------:R-:W-:Y:S05]  /*1920*/  @P0 BRA `(.L_x_3) ;  /* 0xfffffff000800947 */ /* 0x000fea000383ffff */
[----:B------:R-:W-:-:S04]  /*1930*/  UIADD3 UR4, UPT, UPT, UR4, 0x1, URZ ;  /* 0x0000000104047890 */ /* 0x000fc8000fffe0ff */
[----:B------:R-:W-:-:S09]  /*1940*/  UISETP.NE.AND UP0, UPT, UR4, 0x80, UPT ;  /* 0x000000800400788c */ /* 0x000fd2000bf05270 */
[----:B------:R-:W-:Y:S05]  /*1950*/  BRA.U UP0, `(.L_x_4) ;  /* 0xffffffe900547547 */ /* 0x000fea000b83ffff */
[----:B------:R-:W0:Y:S01]  /*1960*/  S2R R10, SR_CTAID.X ;  /* 0x00000000000a7919 */ /* 0x000e220000002500 */
[----:B------:R-:W1:Y:S01]  /*1970*/  LDC.64 R2, c[0x0][0x390] ;  /* 0x0000e400ff027b82 */ /* 0x000e620000000a00 */
[----:B---3--:R-:W-:Y:S01]  /*1980*/  SHF.L.U32 R9, R0, 0x9, RZ ;  /* 0x0000000900097819 */ /* 0x008fe200000006ff */
[----:B------:R-:W2:Y:S04]  /*1990*/  LDL.128 R24, [R1+0x1f0] ;  /* 0x0001f00001187983 */ /* 0x000ea80000100c00 */
[----:B------:R-:W3:Y:S04]  /*19a0*/  LDL.128 R28, [R1] ;  /* 0x00000000011c7983 */ /* 0x000ee80000100c00 */
[----:B------:R-:W4:Y:S04]  /*19b0*/  LDL.128 R64, [R1+0x40] ;  /* 0x0000400001407983 */ /* 0x000f280000100c00 */
[----:B------:R-:W5:Y:S04]  /*19c0*/  LDL.128 R56, [R1+0x80] ;  /* 0x0000800001387983 */ /* 0x000f680000100c00 */
[----:B------:R-:W5:Y:S04]  /*19d0*/  LDL.128 R4, [R1+0xc0] ;  /* 0x0000c00001047983 */ /* 0x000f680000100c00 */
[----:B------:R-:W5:Y:S04]  /*19e0*/  LDL.128 R36, [R1+0x100] ;  /* 0x0001000001247983 */ /* 0x000f680000100c00 */
[----:B------:R-:W5:Y:S01]  /*19f0*/  LDL.128 R44, [R1+0x140] ;  /* 0x00014000012c7983 */ /* 0x000f620000100c00 */
[----:B0-----:R-:W-:-:S03]  /*1a00*/  SHF.L.U32 R8, R10, 0xf, RZ ;  /* 0x0000000f0a087819 */ /* 0x001fc600000006ff */
[----:B------:R-:W5:Y:S01]  /*1a10*/  LDL.128 R60, [R1+0x180] ;  /* 0x00018000013c7983 */ /* 0x000f620000100c00 */
[----:B------:R-:W-:-:S03]  /*1a20*/  LOP3.LUT R8, R8, 0x7ffc0000, RZ, 0xc0, !PT ;  /* 0x7ffc000008087812 */ /* 0x000fc600078ec0ff */
[----:B------:R-:W5:Y:S01]  /*1a30*/  LDL.128 R40, [R1+0x1c0] ;  /* 0x0001c00001287983 */ /* 0x000f620000100c00 */
[----:B------:R-:W-:-:S03]  /*1a40*/  LOP3.LUT R8, R8, 0x18000, R9, 0xf8, !PT ;  /* 0x0001800008087812 */ /* 0x000fc600078ef809 */
[----:B------:R-:W5:Y:S01]  /*1a50*/  LDL.128 R48, [R1+0x10] ;  /* 0x0000100001307983 */ /* 0x000f620000100c00 */
[----:B------:R-:W-:-:S03]  /*1a60*/  SHF.L.U32 R9, R10, 0x9, RZ ;  /* 0x000000090a097819 */ /* 0x000fc600000006ff */
[----:B------:R-:W5:Y:S01]  /*1a70*/  LDL.128 R52, [R1+0x50] ;  /* 0x0000500001347983 */ /* 0x000f620000100c00 */
[----:B------:R-:W-:-:S03]  /*1a80*/  LOP3.LUT R8, R8, 0xe00, R9, 0xf8, !PT ;  /* 0x00000e0008087812 */ /* 0x000fc600078ef809 */
[----:B------:R-:W5:Y:S01]  /*1a90*/  LDL.128 R32, [R1+0x90] ;  /* 0x0000900001207983 */ /* 0x000f620000100c00 */
[----:B------:R-:W-:-:S03]  /*1aa0*/  LOP3.LUT R9, R8, R11, RZ, 0xfc, !PT ;  /* 0x0000000b08097212 */ /* 0x000fc600078efcff */
[----:B------:R-:W5:Y:S02]  /*1ab0*/  LDL.128 R12, [R1+0x110] ;  /* 0x00011000010c7983 */ /* 0x000f640000100c00 */
[----:B-1----:R-:W-:Y:S02]  /*1ac0*/  IMAD.WIDE.U32 R2, R9, 0x4, R2 ;  /* 0x0000000409027825 */ /* 0x002fe400078e0002 */
[----:B------:R-:W5:Y:S04]  /*1ad0*/  LDL.128 R8, [R1+0xd0] ;  /* 0x0000d00001087983 */ /* 0x000f680000100c00 */
[----:B------:R-:W5:Y:S04]  /*1ae0*/  LDL.128 R16, [R1+0x150] ;  /* 0x0001500001107983 */ /* 0x000f680000100c00 */
[----:B------:R-:W5:Y:S04]  /*1af0*/  LDL.128 R20, [R1+0x190] ;  /* 0x0001900001147983 */ /* 0x000f680000100c00 */
[----:B--2---:R-:W-:Y:S04]  /*1b00*/  STG.E desc[UR8][R2.64+0x98600], R24 ;  /* 0x0986001802007986 */ /* 0x004fe8000c101908 */
[----:B------:R-:W-:Y:S04]  /*1b10*/  STG.E desc[UR8][R2.64+0x98604], R25 ;  /* 0x0986041902007986 */ /* 0x000fe8000c101908 */
[----:B------:R-:W-:Y:S04]  /*1b20*/  STG.E desc[UR8][R2.64+0x9c600], R26 ;  /* 0x09c6001a02007986 */ /* 0x000fe8000c101908 */
[----:B------:R0:W-:Y:S04]  /*1b30*/  STG.E desc[UR8][R2.64+0x9c604], R27 ;  /* 0x09c6041b02007986 */ /* 0x0001e8000c101908 */
[----:B---3--:R-:W-:Y:S04]  /*1b40*/  STG.E desc[UR8][R2.64], R28 ;  /* 0x0000001c02007986 */ /* 0x008fe8000c101908 */
[----:B------:R-:W-:Y:S04]  /*1b50*/  STG.E desc[UR8][R2.64+0x4], R29 ;  /* 0x0000041d02007986 */ /* 0x000fe8000c101908 */
[----:B------:R-:W-:Y:S04]  /*1b60*/  STG.E desc[UR8][R2.64+0x4000], R30 ;  /* 0x0040001e02007986 */ /* 0x000fe8000c101908 */
[----:B------:R1:W-:Y:S04]  /*1b70*/  STG.E desc[UR8][R2.64+0x4004], R31 ;  /* 0x0040041f02007986 */ /* 0x0003e8000c101908 */
[----:B----4-:R-:W-:Y:S04]  /*1b80*/  STG.E desc[UR8][R2.64+0x200], R64 ;  /* 0x0002004002007986 */ /* 0x010fe8000c101908 */
[----:B------:R-:W-:Y:S04]  /*1b90*/  STG.E desc[UR8][R2.64+0x204], R65 ;  /* 0x0002044102007986 */ /* 0x000fe8000c101908 */
[----:B------:R-:W-:Y:S04]  /*1ba0*/  STG.E desc[UR8][R2.64+0x4200], R66 ;  /* 0x0042004202007986 */ /* 0x000fe8000c101908 */
[----:B------:R-:W-:Y:S04]  /*1bb0*/  STG.E desc[UR8][R2.64+0x4204], R67 ;  /* 0x0042044302007986 */ /* 0x000fe8000c101908 */
[----:B-----5:R-:W-:Y:S04]  /*1bc0*/  STG.E desc[UR8][R2.64+0x400], R56 ;  /* 0x0004003802007986 */ /* 0x020fe8000c101908 */
[----:B------:R-:W-:Y:S04]  /*1bd0*/  STG.E desc[UR8][R2.64+0x404], R57 ;  /* 0x0004043902007986 */ /* 0x000fe8000c101908 */
[----:B------:R-:W-:Y:S04]  /*1be0*/  STG.E desc[UR8][R2.64+0x4400], R58 ;  /* 0x0044003a02007986 */ /* 0x000fe8000c101908 */
[----:B------:R2:W-:Y:S04]  /*1bf0*/  STG.E desc[UR8][R2.64+0x4404], R59 ;  /* 0x0044043b02007986 */ /* 0x0005e8000c101908 */
[----:B------:R-:W-:Y:S04]  /*1c00*/  STG.E desc[UR8][R2.64+0x600], R4 ;  /* 0x0006000402007986 */ /* 0x000fe8000c101908 */
        /* <DEDUP_REMOVED lines=14> */
[----:B------:R-:W-:Y:S04]  /*1cf0*/  STG.E desc[UR8][R2.64+0x84404], R63 ;  /* 0x0844043f02007986 */ /* 0x000fe8000c101908 */
        /* <DEDUP_REMOVED lines=32> */
[----:B0-----:R-:W5:Y:S04]  /*1f00*/  LDL.128 R24, [R1+0x1d0] ;  /* 0x0001d00001187983 */ /* 0x001f680000100c00 */
[----:B-1----:R-:W5:Y:S04]  /*1f10*/  LDL.128 R28, [R1+0x20] ;  /* 0x00002000011c7983 */ /* 0x002f680000100c00 */
[----:B--2---:R-:W2:Y:S04]  /*1f20*/  LDL.128 R56, [R1+0x60] ;  /* 0x0000600001387983 */ /* 0x004ea80000100c00 */
[----:B---3--:R-:W3:Y:S04]  /*1f30*/  LDL.128 R4, [R1+0xa0] ;  /* 0x0000a00001047983 */ /* 0x008ee80000100c00 */
[----:B----4-:R-:W4:Y:S04]  /*1f40*/  LDL.128 R36, [R1+0xe0] ;  /* 0x0000e00001247983 */ /* 0x010f280000100c00 */
[----:B-----5:R-:W5:Y:S04]  /*1f50*/  LDL.128 R44, [R1+0x120] ;  /* 0x00012000012c7983 */ /* 0x020f680000100c00 */
[----:B------:R-:W5:Y:S04]  /*1f60*/  LDL.128 R40, [R1+0x160] ;  /* 0x0001600001287983 */ /* 0x000f680000100c00 */
        /* <DEDUP_REMOVED lines=9> */
[----:B------:R-:W-:Y:S04]  /*2000*/  STG.E desc[UR8][R2.64+0x88600], R24 ;  /* 0x0886001802007986 */ /* 0x000fe8000c101908 */
[----:B------:R-:W-:Y:S04]  /*2010*/  STG.E desc[UR8][R2.64+0x88604], R25 ;  /* 0x0886041902007986 */ /* 0x000fe8000c101908 */
[----:B------:R-:W-:Y:S04]  /*2020*/  STG.E desc[UR8][R2.64+0x8c600], R26 ;  /* 0x08c6001a02007986 */ /* 0x000fe8000c101908 */
[----:B------:R-:W-:Y:S04]  /*2030*/  STG.E desc[UR8][R2.64+0x8c604], R27 ;  /* 0x08c6041b02007986 */ /* 0x000fe8000c101908 */
[----:B------:R-:W-:Y:S04]  /*2040*/  STG.E desc[UR8][R2.64+0x10000], R28 ;  /* 0x0100001c02007986 */ /* 0x000fe8000c101908 */
[----:B------:R-:W-:Y:S04]  /*2050*/  STG.E desc[UR8][R2.64+0x10004], R29 ;  /* 0x0100041d02007986 */ /* 0x000fe8000c101908 */
[----:B------:R-:W-:Y:S04]  /*2060*/  STG.E desc[UR8][R2.64+0x14000], R30 ;  /* 0x0140001e02007986 */ /* 0x000fe8000c101908 */
[----:B------:R-:W-:Y:S04]  /*2070*/  STG.E desc[UR8][R2.64+0x14004], R31 ;  /* 0x0140041f02007986 */ /* 0x000fe8000c101908 */
[----:B--2---:R-:W-:Y:S04]  /*2080*/  STG.E desc[UR8][R2.64+0x10200], R56 ;  /* 0x0102003802007986 */ /* 0x004fe8000c101908 */
[----:B------:R-:W-:Y:S04]  /*2090*/  STG.E desc[UR8][R2.64+0x10204], R57 ;  /* 0x0102043902007986 */ /* 0x000fe8000c101908 */
[----:B------:R-:W-:Y:S04]  /*20a0*/  STG.E desc[UR8][R2.64+0x14200], R58 ;  /* 0x0142003a02007986 */ /* 0x000fe8000c101908 */
[----:B------:R-:W-:Y:S04]  /*20b0*/  STG.E desc[UR8][R2.64+0x14204], R59 ;  /* 0x0142043b02007986 */ /* 0x000fe8000c101908 */
[----:B---3--:R-:W-:Y:S04]  /*20c0*/  STG.E desc[UR8][R2.64+0x10400], R4 ;  /* 0x0104000402007986 */ /* 0x008fe8000c101908 */
[----:B------:R-:W-:Y:S04]  /*20d0*/  STG.E desc[UR8][R2.64+0x10404], R5 ;  /* 0x0104040502007986 */ /* 0x000fe8000c101908 */
[----:B------:R-:W-:Y:S04]  /*20e0*/  STG.E desc[UR8][R2.64+0x14400], R6 ;  /* 0x0144000602007986 */ /* 0x000fe8000c101908 */
[----:B------:R-:W-:Y:S04]  /*20f0*/  STG.E desc[UR8][R2.64+0x14404], R7 ;  /* 0x0144040702007986 */ /* 0x000fe8000c101908 */
[----:B----4-:R-:W-:Y:S04]  /*2100*/  STG.E desc[UR8][R2.64+0x10600], R36 ;  /* 0x0106002402007986 */ /* 0x010fe8000c101908 */
[----:B------:R-:W-:Y:S04]  /*2110*/  STG.E desc[UR8][R2.64+0x10604], R37 ;  /* 0x0106042502007986 */ /* 0x000fe8000c101908 */
[----:B------:R-:W-:Y:S04]  /*2120*/  STG.E desc[UR8][R2.64+0x14600], R38 ;  /* 0x0146002602007986 */ /* 0x000fe8000c101908 */
[----:B------:R-:W-:Y:S04]  /*2130*/  STG.E desc[UR8][R2.64+0x14604], R39 ;  /* 0x0146042702007986 */ /* 0x000fe8000c101908 */
[----:B-----5:R-:W-:Y:S04]  /*2140*/  STG.E desc[UR8][R2.64+0x90000], R44 ;  /* 0x0900002c02007986 */ /* 0x020fe8000c101908 */
        /* <DEDUP_REMOVED lines=42> */
[----:B------:R-:W-:Y:S01]  /*23f0*/  STG.E desc[UR8][R2.64+0x9c404], R23 ;  /* 0x09c4041702007986 */ /* 0x000fe2000c101908 */
[----:B------:R-:W-:Y:S05]  /*2400*/  EXIT ;  /* 0x000000000000794d */ /* 0x000fea0003800000 */
.L_x_5:
[----:B------:R-:W-:-:S00]  /*2410*/  BRA `(.L_x_5) ;  /* 0xfffffffc00fc7947 */ /* 0x000fc0000383ffff */
[----:B------:R-:W-:-:S00]  /*2420*/  NOP ;  /* 0x0000000000007918 */ /* 0x000fc00000000000 */
        /* <DEDUP_REMOVED lines=13> */
.L_x_6:


//--------------------- .nv.shared.mymatmul_kernel0 --------------------------
	.section	.nv.shared.mymatmul_kernel0,"aw",@nobits
	.sectionflags	@""
	.align	4
.nv.shared.mymatmul_kernel0:
	.zero		19456


//--------------------- .nv.shared.reserved.0     --------------------------
	.section	.nv.shared.reserved.0,"aw",@nobits
	.weak		__nv_reservedSMEM_offset_0_alias
	.size		__nv_reservedSMEM_offset_0_alias, 0, 64
	.other		__nv_reservedSMEM_offset_0_alias,@"STO_CUDA_RESERVED_SHARED STV_DEFAULT"
__nv_reservedSMEM_offset_0_alias:
	.zero		0
	.zero		64


//--------------------- .nv.constant0.mymatmul_kernel0 --------------------------
	.section	.nv.constant0.mymatmul_kernel0,"a",@progbits
	.sectionflags	@""
	.align	4
.nv.constant0.mymatmul_kernel0:
	.zero		920


//--------------------- SYMBOLS --------------------------

	.type		.nv.reservedSmem.offset0,@object
	.size		.nv.reservedSmem.offset0,0x4
	.type		.nv.reservedSmem.cap,@object
	.size		.nv.reservedSmem.cap,0x4
